def matmul_kernel(
    a_ptr,
    b_ptr,
    c_ptr,
    M,
    N,
    K,
    stride_am,
    stride_ak,
    stride_bk,
    stride_bn,
    stride_cm,
    stride_cn,
    BLOCK_M: tl.constexpr,
    BLOCK_N: tl.constexpr,
    BLOCK_K: tl.constexpr,
    GROUP_M: tl.constexpr,
):
    pid = tl.program_id(axis=0)
    num_pid_m = tl.cdiv(M, BLOCK_M)
    num_pid_n = tl.cdiv(N, BLOCK_N)
    num_pid_in_group = GROUP_M * num_pid_n
    group_id = pid // num_pid_in_group
    first_pid_m = group_id * GROUP_M
    group_size_m = min(num_pid_m - first_pid_m, GROUP_M)
    pid_m = first_pid_m + ((pid % num_pid_in_group) % group_size_m)
    pid_n = (pid % num_pid_in_group) // group_size_m

    offs_am = (pid_m * BLOCK_M + tl.arange(0, BLOCK_M)) % M
    offs_bn = (pid_n * BLOCK_N + tl.arange(0, BLOCK_N)) % N
    offs_k = tl.arange(0, BLOCK_K)
    a_ptrs = a_ptr + offs_am[:, None] * stride_am + offs_k[None, :] * stride_ak
    b_ptrs = b_ptr + offs_k[:, None] * stride_bk + offs_bn[None, :] * stride_bn

    acc = tl.zeros((BLOCK_M, BLOCK_N), dtype=tl.float32)
    for kk in range(0, tl.cdiv(K, BLOCK_K)):
        a = tl.load(a_ptrs, mask=offs_k[None, :] < K - kk * BLOCK_K, other=0.0)
        b = tl.load(b_ptrs, mask=offs_k[:, None] < K - kk * BLOCK_K, other=0.0)
        acc = tl.dot(a, b, acc)
        a_ptrs += BLOCK_K * stride_ak
        b_ptrs += BLOCK_K * stride_bk

    c = acc.to(c_ptr.dtype.element_ty)
    offs_cm = pid_m * BLOCK_M + tl.arange(0, BLOCK_M)
    offs_cn = pid_n * BLOCK_N + tl.arange(0, BLOCK_N)
    c_ptrs = c_ptr + offs_cm[:, None] * stride_cm + offs_cn[None, :] * stride_cn
    mask = (offs_cm[:, None] < M) & (offs_cn[None, :] < N)
    tl.store(c_ptrs, c, mask=mask)

# config = {"BLOCK_K": 64, "BLOCK_M": 256, "BLOCK_N": 64, "GROUP_M": 8, "arch": "sm_100", "dtype": "bf16", "num_ctas": 1, "num_stages": 3, "num_warps": 16}
# arch = sm_100


// ===== COMPILED SASS (sm_100a) =====

	.target	sm_100a

	.elftype	@"ET_EXEC"


//--------------------- .note.nv.tkinfo           --------------------------
	.section	.note.nv.tkinfo,"",@"SHT_NOTE"
	.sectionflags	@"SHF_NOTE_NV_TKINFO"
	.tkinfo
        /*0018*/ 	.word	0x00000081
        /*0030*/ 	.string	""
        /*0030*/ 	.string	"ptxas-blackwell"
        /*0030*/ 	.string	"Cuda compilation tools, release 12.9, V12.9.86"
        /*0030*/ 	.string	"Build cuda_12.9.r12.9/compiler.36037853_0"
        /*0030*/ 	.string	"-v  -suppress-debug-info  -lineinfo  -arch sm_100a "



//--------------------- .note.nv.cuver            --------------------------
	.section	.note.nv.cuver,"",@"SHT_NOTE"
	.sectionflags	@"SHF_NOTE_NV_CUVER"
        /*0018*/ 	.short	0x0001
        /*001a*/ 	.short	0x0064
        /*001c*/ 	.short	0x0001
        /*001e*/ 	.short	0x0000
        /*0020*/ 	.short	0x0001
        /*0022*/ 	.short	0x0000


//--------------------- .nv.info                  --------------------------
	.section	.nv.info,"",@"SHT_CUDA_INFO"
	.align	4


	//----- nvinfo : EIATTR_REGCOUNT
	.align		4
        /*0000*/ 	.byte	0x04, 0x2f
        /*0002*/ 	.short	(.L_1 - .L_0)
	.align		4
.L_0:
        /*0004*/ 	.word	index@(matmul_kernel)
        /*0008*/ 	.word	0x00000080


	//----- nvinfo : EIATTR_FRAME_SIZE
	.align		4
.L_1:
        /*000c*/ 	.byte	0x04, 0x11
        /*000e*/ 	.short	(.L_3 - .L_2)
	.align		4
.L_2:
        /*0010*/ 	.word	index@(matmul_kernel)
        /*0014*/ 	.word	0x00000010


	//----- nvinfo : EIATTR_MIN_STACK_SIZE
	.align		4
.L_3:
        /*0018*/ 	.byte	0x04, 0x12
        /*001a*/ 	.short	(.L_5 - .L_4)
	.align		4
.L_4:
        /*001c*/ 	.word	index@(matmul_kernel)
        /*0020*/ 	.word	0x00000010
.L_5:


//--------------------- .nv.info.matmul_kernel    --------------------------
	.section	.nv.info.matmul_kernel,"",@"SHT_CUDA_INFO"
	.sectionflags	@""
	.align	4


	//----- nvinfo : EIATTR_CUDA_API_VERSION
	.align		4
        /*0000*/ 	.byte	0x04, 0x37
        /*0002*/ 	.short	(.L_7 - .L_6)
.L_6:
        /*0004*/ 	.word	0x00000081


	//----- nvinfo : EIATTR_KPARAM_INFO
	.align		4
.L_7:
        /*0008*/ 	.byte	0x04, 0x17
        /*000a*/ 	.short	(.L_9 - .L_8)
.L_8:
        /*000c*/ 	.word	0x00000000
        /*0010*/ 	.short	0x000d
        /*0012*/ 	.short	0x0048
        /*0014*/ 	.byte	0x00, 0xf4, 0x21, 0x00


	//----- nvinfo : EIATTR_KPARAM_INFO
	.align		4
.L_9:
        /*0018*/ 	.byte	0x04, 0x17
        /*001a*/ 	.short	(.L_11 - .L_10)
.L_10:
        /*001c*/ 	.word	0x00000000
        /*0020*/ 	.short	0x000c
        /*0022*/ 	.short	0x0040
        /*0024*/ 	.byte	0x00, 0xf4, 0x21, 0x00


	//----- nvinfo : EIATTR_KPARAM_INFO
	.align		4
.L_11:
        /*0028*/ 	.byte	0x04, 0x17
        /*002a*/ 	.short	(.L_13 - .L_12)
.L_12:
        /*002c*/ 	.word	0x00000000
        /*0030*/ 	.short	0x000b
        /*0032*/ 	.short	0x0038
        /*0034*/ 	.byte	0x00, 0xf0, 0x11, 0x00


	//----- nvinfo : EIATTR_KPARAM_INFO
	.align		4
.L_13:
        /*0038*/ 	.byte	0x04, 0x17
        /*003a*/ 	.short	(.L_15 - .L_14)
.L_14:
        /*003c*/ 	.word	0x00000000
        /*0040*/ 	.short	0x000a
        /*0042*/ 	.short	0x0034
        /*0044*/ 	.byte	0x00, 0xf0, 0x11, 0x00


	//----- nvinfo : EIATTR_KPARAM_INFO
	.align		4
.L_15:
        /*0048*/ 	.byte	0x04, 0x17
        /*004a*/ 	.short	(.L_17 - .L_16)
.L_16:
        /*004c*/ 	.word	0x00000000
        /*0050*/ 	.short	0x0009
        /*0052*/ 	.short	0x0030
        /*0054*/ 	.byte	0x00, 0xf0, 0x11, 0x00


	//----- nvinfo : EIATTR_KPARAM_INFO
	.align		4
.L_17:
        /*0058*/ 	.byte	0x04, 0x17
        /*005a*/ 	.short	(.L_19 - .L_18)
.L_18:
        /*005c*/ 	.word	0x00000000
        /*0060*/ 	.short	0x0008
        /*0062*/ 	.short	0x002c
        /*0064*/ 	.byte	0x00, 0xf0, 0x11, 0x00


	//----- nvinfo : EIATTR_KPARAM_INFO
	.align		4
.L_19:
        /*0068*/ 	.byte	0x04, 0x17
        /*006a*/ 	.short	(.L_21 - .L_20)
.L_20:
        /*006c*/ 	.word	0x00000000
        /*0070*/ 	.short	0x0007
        /*0072*/ 	.short	0x0028
        /*0074*/ 	.byte	0x00, 0xf0, 0x11, 0x00


	//----- nvinfo : EIATTR_KPARAM_INFO
	.align		4
.L_21:
        /*0078*/ 	.byte	0x04, 0x17
        /*007a*/ 	.short	(.L_23 - .L_22)
.L_22:
        /*007c*/ 	.word	0x00000000
        /*0080*/ 	.short	0x0006
        /*0082*/ 	.short	0x0024
        /*0084*/ 	.byte	0x00, 0xf0, 0x11, 0x00


	//----- nvinfo : EIATTR_KPARAM_INFO
	.align		4
.L_23:
        /*0088*/ 	.byte	0x04, 0x17
        /*008a*/ 	.short	(.L_25 - .L_24)
.L_24:
        /*008c*/ 	.word	0x00000000
        /*0090*/ 	.short	0x0005
        /*0092*/ 	.short	0x0020
        /*0094*/ 	.byte	0x00, 0xf0, 0x11, 0x00


	//----- nvinfo : EIATTR_KPARAM_INFO
	.align		4
.L_25:
        /*0098*/ 	.byte	0x04, 0x17
        /*009a*/ 	.short	(.L_27 - .L_26)
.L_26:
        /*009c*/ 	.word	0x00000000
        /*00a0*/ 	.short	0x0004
        /*00a2*/ 	.short	0x001c
        /*00a4*/ 	.byte	0x00, 0xf0, 0x11, 0x00


	//----- nvinfo : EIATTR_KPARAM_INFO
	.align		4
.L_27:
        /*00a8*/ 	.byte	0x04, 0x17
        /*00aa*/ 	.short	(.L_29 - .L_28)
.L_28:
        /*00ac*/ 	.word	0x00000000
        /*00b0*/ 	.short	0x0003
        /*00b2*/ 	.short	0x0018
        /*00b4*/ 	.byte	0x00, 0xf0, 0x11, 0x00


	//----- nvinfo : EIATTR_KPARAM_INFO
	.align		4
.L_29:
        /*00b8*/ 	.byte	0x04, 0x17
        /*00ba*/ 	.short	(.L_31 - .L_30)
.L_30:
        /*00bc*/ 	.word	0x00000000
        /*00c0*/ 	.short	0x0002
        /*00c2*/ 	.short	0x0010
        /*00c4*/ 	.byte	0x00, 0xf4, 0x21, 0x00


	//----- nvinfo : EIATTR_KPARAM_INFO
	.align		4
.L_31:
        /*00c8*/ 	.byte	0x04, 0x17
        /*00ca*/ 	.short	(.L_33 - .L_32)
.L_32:
        /*00cc*/ 	.word	0x00000000
        /*00d0*/ 	.short	0x0001
        /*00d2*/ 	.short	0x0008
        /*00d4*/ 	.byte	0x00, 0xf4, 0x21, 0x00


	//----- nvinfo : EIATTR_KPARAM_INFO
	.align		4
.L_33:
        /*00d8*/ 	.byte	0x04, 0x17
        /*00da*/ 	.short	(.L_35 - .L_34)
.L_34:
        /*00dc*/ 	.word	0x00000000
        /*00e0*/ 	.short	0x0000
        /*00e2*/ 	.short	0x0000
        /*00e4*/ 	.byte	0x00, 0xf4, 0x21, 0x00


	//----- nvinfo : EIATTR_SPARSE_MMA_MASK
	.align		4
.L_35:
        /*00e8*/ 	.byte	0x03, 0x50
        /*00ea*/ 	.short	0x0000


	//----- nvinfo : EIATTR_MAXREG_COUNT
	.align		4
        /*00ec*/ 	.byte	0x03, 0x1b
        /*00ee*/ 	.short	0x0080


	//----- nvinfo : EIATTR_NUM_BARRIERS
	.align		4
        /*00f0*/ 	.byte	0x02, 0x4c
        /*00f2*/ 	.byte	0x01
	.zero		1


	//----- nvinfo : EIATTR_ANNOTATIONS
	.align		4
        /*00f4*/ 	.byte	0x04, 0x55
        /*00f6*/ 	.short	(.L_37 - .L_36)


	//   ....[0]....
.L_36:
        /*00f8*/ 	.word	0x00000001
        /*00fc*/ 	.byte	0x60, 0x07, 0x00, 0x00, 0x01, 0x00, 0x00, 0x00, 0xd0, 0x07, 0x00, 0x00, 0x01, 0x00, 0x00, 0x00
        /*010c*/ 	.byte	0x00, 0x11, 0x00, 0x00, 0x01, 0x00, 0x00, 0x00, 0xe0, 0x14, 0x00, 0x00, 0x01, 0x00, 0x00, 0x00
        /*011c*/ 	.byte	0xb0, 0x1d, 0x00, 0x00, 0x01, 0x00, 0x00, 0x00, 0xa0, 0x2d, 0x00, 0x00, 0x01, 0x00, 0x00, 0x00
        /*012c*/ 	.byte	0xc0, 0x2d, 0x00, 0x00


	//----- nvinfo : EIATTR_VRC_CTA_INIT_COUNT
	.align		4
.L_37:
        /*0130*/ 	.byte	0x02, 0x4a
	.zero		1
	.zero		1


	//----- nvinfo : EIATTR_EXIT_INSTR_OFFSETS
	.align		4
        /*0134*/ 	.byte	0x04, 0x1c
        /*0136*/ 	.short	(.L_39 - .L_38)


	//   ....[0]....
.L_38:
        /*0138*/ 	.word	0x00003ce0


	//   ....[1]....
        /*013c*/ 	.word	0x00003d10


	//----- nvinfo : EIATTR_REQNTID
	.align		4
.L_39:
        /*0140*/ 	.byte	0x04, 0x10
        /*0142*/ 	.short	(.L_41 - .L_40)
.L_40:
        /*0144*/ 	.word	0x00000200
        /*0148*/ 	.word	0x00000001
        /*014c*/ 	.word	0x00000001


	//----- nvinfo : EIATTR_CBANK_PARAM_SIZE
	.align		4
.L_41:
        /*0150*/ 	.byte	0x03, 0x19
        /*0152*/ 	.short	0x0050


	//----- nvinfo : EIATTR_PARAM_CBANK
	.align		4
        /*0154*/ 	.byte	0x04, 0x0a
        /*0156*/ 	.short	(.L_43 - .L_42)
	.align		4
.L_42:
        /*0158*/ 	.word	index@(.nv.constant0.matmul_kernel)
        /*015c*/ 	.short	0x0380
        /*015e*/ 	.short	0x0050


	//----- nvinfo : EIATTR_SW_WAR
	.align		4
.L_43:
        /*0160*/ 	.byte	0x04, 0x36
        /*0162*/ 	.short	(.L_45 - .L_44)
.L_44:
        /*0164*/ 	.word	0x00000008
.L_45:


//--------------------- .nv.compat                --------------------------
	.section	.nv.compat,"",@"SHT_CUDA_COMPAT_INFO"
	.align	4
        /*0000*/ 	.byte	0x02, 0x02, 0x01, 0x00, 0x02, 0x05, 0x05, 0x00, 0x02, 0x03, 0x00, 0x00, 0x02, 0x06, 0x01, 0x00


//--------------------- .nv.callgraph             --------------------------
	.section	.nv.callgraph,"",@"SHT_CUDA_CALLGRAPH"
	.align	4
	.sectionentsize	8
	.align		4
        /*0000*/ 	.word	0x00000000
	.align		4
        /*0004*/ 	.word	0xffffffff
	.align		4
        /*0008*/ 	.word	0x00000000
	.align		4
        /*000c*/ 	.word	0xfffffffe
	.align		4
        /*0010*/ 	.word	0x00000000
	.align		4
        /*0014*/ 	.word	0xfffffffd
	.align		4
        /*0018*/ 	.word	0x00000000
	.align		4
        /*001c*/ 	.word	0xfffffffc


//--------------------- .text.matmul_kernel       --------------------------
	.section	.text.matmul_kernel,"ax",@progbits
	.align	128
        .global         matmul_kernel
        .type           matmul_kernel,@function
        .size           matmul_kernel,(.L_x_4 - matmul_kernel)
        .other          matmul_kernel,@"STO_CUDA_ENTRY STV_DEFAULT"
matmul_kernel:
.text.matmul_kernel:
[----:B------:R-:W0:Y:S08]  /*0000*/  LDC R1, c[0x0][0x37c] ;  /* 0x0000df00ff017b82 */ /* 0x000e300000000800 */
[----:B------:R-:W1:Y:S01]  /*0010*/  LDC.64 R10, c[0x0][0x398] ;  /* 0x0000e600ff0a7b82 */ /* 0x000e620000000a00 */
[----:B------:R-:W2:Y:S01]  /*0020*/  S2R R5, SR_CTAID.X ;  /* 0x0000000000057919 */ /* 0x000ea20000002500 */
[----:B------:R-:W3:Y:S01]  /*0030*/  LDCU UR4, c[0x0][0x3a0] ;  /* 0x00007400ff0477ac */ /* 0x000ee20008000800 */
[----:B0-----:R-:W-:Y:S01]  /*0040*/  VIADD R1, R1, 0xfffffff0 ;  /* 0xfffffff001017836 */ /* 0x001fe20000000000 */
[----:B------:R-:W0:Y:S01]  /*0050*/  S2R R27, SR_TID.X ;  /* 0x00000000001b7919 */ /* 0x000e220000002100 */
[----:B------:R-:W-:Y:S01]  /*0060*/  UMOV UR5, 0x400 ;  /* 0x0000040000057882 */ /* 0x000fe20000000000 */
[----:B------:R-:W4:Y:S02]  /*0070*/  LDCU.64 UR8, c[0x0][0x358] ;  /* 0x00006b00ff0877ac */ /* 0x000f240008000a00 */
[----:B------:R-:W5:Y:S01]  /*0080*/  S2UR UR6, SR_CgaCtaId ;  /* 0x00000000000679c3 */ /* 0x000f620000008800 */
[----:B------:R-:W0:Y:S01]  /*0090*/  LDCU UR7, c[0x0][0x3a0] ;  /* 0x00007400ff0777ac */ /* 0x000e220008000800 */
[----:B---3--:R-:W-:Y:S01]  /*00a0*/  UIADD3 UR4, UPT, UPT, UR4, 0x3f, URZ ;  /* 0x0000003f04047890 */ /* 0x008fe2000fffe0ff */
[----:B-1----:R-:W-:-:S03]  /*00b0*/  VIADD R0, R11, 0x3f ;  /* 0x0000003f0b007836 */ /* 0x002fc60000000000 */
[----:B------:R-:W-:Y:S02]  /*00c0*/  UISETP.GT.AND UP0, UPT, UR4, 0x3f, UPT ;  /* 0x0000003f0400788c */ /* 0x000fe4000bf04270 */
[----:B------:R-:W-:Y:S01]  /*00d0*/  SHF.R.S32.HI R3, RZ, 0x1f, R0 ;  /* 0x0000001fff037819 */ /* 0x000fe20000011400 */
[----:B-----5:R-:W-:-:S03]  /*00e0*/  ULEA UR5, UR6, UR5, 0x18 ;  /* 0x0000000506057291 */ /* 0x020fc6000f8ec0ff */
[----:B------:R-:W-:Y:S02]  /*00f0*/  LEA.HI R3, R3, R0, RZ, 0x6 ;  /* 0x0000000003037211 */ /* 0x000fe400078f30ff */
[----:B--2---:R-:W-:Y:S02]  /*0100*/  IABS R8, R5 ;  /* 0x0000000500087213 */ /* 0x004fe40000000000 */
[----:B------:R-:W-:Y:S02]  /*0110*/  SHF.R.S32.HI R3, RZ, 0x6, R3 ;  /* 0x00000006ff037819 */ /* 0x000fe40000011403 */
[----:B0-----:R-:W-:-:S03]  /*0120*/  LOP3.LUT R28, R27, 0x1c0, RZ, 0xc0, !PT ;  /* 0x000001c01b1c7812 */ /* 0x001fc600078ec0ff */
[----:B------:R-:W-:-:S05]  /*0130*/  IMAD.SHL.U32 R4, R3, 0x8, RZ ;  /* 0x0000000803047824 */ /* 0x000fca00078e00ff */
[-C--:B------:R-:W-:Y:S02]  /*0140*/  IABS R7, R4.reuse ;  /* 0x0000000400077213 */ /* 0x080fe40000000000 */
[----:B------:R-:W-:Y:S02]  /*0150*/  IABS R12, R4 ;  /* 0x00000004000c7213 */ /* 0x000fe40000000000 */
[----:B------:R-:W0:Y:S08]  /*0160*/  I2F.RP R0, R7 ;  /* 0x0000000700007306 */ /* 0x000e300000209400 */
[----:B0-----:R-:W0:Y:S02]  /*0170*/  MUFU.RCP R0, R0 ;  /* 0x0000000000007308 */ /* 0x001e240000001000 */
[----:B0-----:R-:W-:-:S02]  /*0180*/  VIADD R2, R0, 0xffffffe ;  /* 0x0ffffffe00027836 */ /* 0x001fc40000000000 */
[----:B------:R-:W-:Y:S01]  /*0190*/  IMAD.MOV R0, RZ, RZ, -R12 ;  /* 0x000000ffff007224 */ /* 0x000fe200078e0a0c */
[----:B------:R-:W-:-:S03]  /*01a0*/  SHF.R.U32.HI R12, RZ, 0x8, R27 ;  /* 0x00000008ff0c7819 */ /* 0x000fc6000001161b */
[----:B------:R0:W1:Y:S01]  /*01b0*/  F2I.FTZ.U32.TRUNC.NTZ R3, R2 ;  /* 0x0000000200037305 */ /* 0x000062000021f000 */
[----:B------:R-:W-:-:S04]  /*01c0*/  SGXT.U32 R12, R12, 0x1 ;  /* 0x000000010c0c781a */ /* 0x000fc80000000000 */
[C---:B------:R-:W-:Y:S01]  /*01d0*/  LOP3.LUT R95, R12.reuse, 0x2, RZ, 0xfc, !PT ;  /* 0x000000020c5f7812 */ /* 0x040fe200078efcff */
[----:B0-----:R-:W-:Y:S01]  /*01e0*/  IMAD.MOV.U32 R2, RZ, RZ, RZ ;  /* 0x000000ffff027224 */ /* 0x001fe200078e00ff */
[C---:B------:R-:W-:Y:S02]  /*01f0*/  LOP3.LUT R96, R12.reuse, 0x4, RZ, 0xfc, !PT ;  /* 0x000000040c607812 */ /* 0x040fe400078efcff */
[C---:B------:R-:W-:Y:S02]  /*0200*/  LOP3.LUT R97, R12.reuse, 0x6, RZ, 0xfc, !PT ;  /* 0x000000060c617812 */ /* 0x040fe400078efcff */
[C---:B------:R-:W-:Y:S01]  /*0210*/  LOP3.LUT R98, R12.reuse, 0x8, RZ, 0xfc, !PT ;  /* 0x000000080c627812 */ /* 0x040fe200078efcff */
[--C-:B-1----:R-:W-:Y:S01]  /*0220*/  IMAD.MOV R6, RZ, RZ, -R3.reuse ;  /* 0x000000ffff067224 */ /* 0x102fe200078e0a03 */
[C---:B------:R-:W-:Y:S02]  /*0230*/  LOP3.LUT R99, R12.reuse, 0xa, RZ, 0xfc, !PT ;  /* 0x0000000a0c637812 */ /* 0x040fe400078efcff */
[----:B------:R-:W-:Y:S01]  /*0240*/  LOP3.LUT R100, R12, 0xc, RZ, 0xfc, !PT ;  /* 0x0000000c0c647812 */ /* 0x000fe200078efcff */
[----:B------:R-:W-:Y:S01]  /*0250*/  IMAD R9, R6, R7, RZ ;  /* 0x0000000706097224 */ /* 0x000fe200078e02ff */
[C---:B------:R-:W-:Y:S01]  /*0260*/  LOP3.LUT R101, R12.reuse, 0xe, RZ, 0xfc, !PT ;  /* 0x0000000e0c657812 */ /* 0x040fe200078efcff */
[----:B------:R-:W-:Y:S01]  /*0270*/  IMAD.MOV.U32 R6, RZ, RZ, R8 ;  /* 0x000000ffff067224 */ /* 0x000fe200078e0008 */
[C---:B------:R-:W-:Y:S01]  /*0280*/  LOP3.LUT R102, R12.reuse, 0x10, RZ, 0xfc, !PT ;  /* 0x000000100c667812 */ /* 0x040fe200078efcff */
[----:B------:R-:W-:Y:S01]  /*0290*/  IMAD.HI.U32 R3, R3, R9, R2 ;  /* 0x0000000903037227 */ /* 0x000fe200078e0002 */
[----:B------:R-:W-:-:S02]  /*02a0*/  LOP3.LUT R103, R12, 0x12, RZ, 0xfc, !PT ;  /* 0x000000120c677812 */ /* 0x000fc400078efcff */
[C---:B------:R-:W-:Y:S02]  /*02b0*/  LOP3.LUT R104, R12.reuse, 0x14, RZ, 0xfc, !PT ;  /* 0x000000140c687812 */ /* 0x040fe400078efcff */
[C---:B------:R-:W-:Y:S01]  /*02c0*/  LOP3.LUT R105, R12.reuse, 0x16, RZ, 0xfc, !PT ;  /* 0x000000160c697812 */ /* 0x040fe200078efcff */
[----:B------:R-:W-:Y:S01]  /*02d0*/  IMAD.HI.U32 R3, R3, R6, RZ ;  /* 0x0000000603037227 */ /* 0x000fe200078e00ff */
[C---:B------:R-:W-:Y:S02]  /*02e0*/  LOP3.LUT R106, R12.reuse, 0x18, RZ, 0xfc, !PT ;  /* 0x000000180c6a7812 */ /* 0x040fe400078efcff */
[C---:B------:R-:W-:Y:S01]  /*02f0*/  LOP3.LUT R107, R12.reuse, 0x1a, RZ, 0xfc, !PT ;  /* 0x0000001a0c6b7812 */ /* 0x040fe200078efcff */
[----:B------:R-:W-:Y:S01]  /*0300*/  IMAD R0, R3, R0, R6 ;  /* 0x0000000003007224 */ /* 0x000fe200078e0206 */
[C---:B------:R-:W-:Y:S02]  /*0310*/  LOP3.LUT R108, R12.reuse, 0x1c, RZ, 0xfc, !PT ;  /* 0x0000001c0c6c7812 */ /* 0x040fe400078efcff */
[----:B------:R-:W-:-:S02]  /*0320*/  LOP3.LUT R109, R12, 0x1e, RZ, 0xfc, !PT ;  /* 0x0000001e0c6d7812 */ /* 0x000fc400078efcff */
[----:B------:R-:W-:Y:S02]  /*0330*/  ISETP.GT.U32.AND P1, PT, R7, R0, PT ;  /* 0x000000000700720c */ /* 0x000fe40003f24070 */
[C---:B------:R-:W-:Y:S02]  /*0340*/  LOP3.LUT R110, R12.reuse, 0x20, RZ, 0xfc, !PT ;  /* 0x000000200c6e7812 */ /* 0x040fe400078efcff */
[C---:B------:R-:W-:Y:S02]  /*0350*/  LOP3.LUT R111, R12.reuse, 0x22, RZ, 0xfc, !PT ;  /* 0x000000220c6f7812 */ /* 0x040fe400078efcff */
[C---:B------:R-:W-:Y:S02]  /*0360*/  LOP3.LUT R112, R12.reuse, 0x24, RZ, 0xfc, !PT ;  /* 0x000000240c707812 */ /* 0x040fe400078efcff */
[C---:B------:R-:W-:Y:S02]  /*0370*/  LOP3.LUT R113, R12.reuse, 0x26, RZ, 0xfc, !PT ;  /* 0x000000260c717812 */ /* 0x040fe400078efcff */
[----:B------:R-:W-:-:S02]  /*0380*/  LOP3.LUT R114, R12, 0x28, RZ, 0xfc, !PT ;  /* 0x000000280c727812 */ /* 0x000fc400078efcff */
[----:B------:R-:W-:Y:S01]  /*0390*/  LOP3.LUT R115, R12, 0x2a, RZ, 0xfc, !PT ;  /* 0x0000002a0c737812 */ /* 0x000fe200078efcff */
[----:B------:R-:W-:Y:S01]  /*03a0*/  @!P1 IMAD.IADD R0, R0, 0x1, -R7 ;  /* 0x0000000100009824 */ /* 0x000fe200078e0a07 */
[----:B------:R-:W-:Y:S01]  /*03b0*/  LOP3.LUT R116, R12, 0x2c, RZ, 0xfc, !PT ;  /* 0x0000002c0c747812 */ /* 0x000fe200078efcff */
[----:B------:R-:W-:Y:S01]  /*03c0*/  @!P1 VIADD R3, R3, 0x1 ;  /* 0x0000000103039836 */ /* 0x000fe20000000000 */
[----:B------:R-:W-:Y:S02]  /*03d0*/  ISETP.NE.AND P1, PT, R4, RZ, PT ;  /* 0x000000ff0400720c */ /* 0x000fe40003f25270 */
[----:B------:R-:W-:Y:S02]  /*03e0*/  ISETP.GE.U32.AND P0, PT, R0, R7, PT ;  /* 0x000000070000720c */ /* 0x000fe40003f06070 */
[----:B------:R-:W-:Y:S02]  /*03f0*/  LOP3.LUT R0, R5, R4, RZ, 0x3c, !PT ;  /* 0x0000000405007212 */ /* 0x000fe400078e3cff */
[----:B------:R-:W-:-:S02]  /*0400*/  LOP3.LUT R118, R12, 0x2e, RZ, 0xfc, !PT ;  /* 0x0000002e0c767812 */ /* 0x000fc400078efcff */
[----:B------:R-:W-:Y:S01]  /*0410*/  ISETP.GE.AND P2, PT, R0, RZ, PT ;  /* 0x000000ff0000720c */ /* 0x000fe20003f46270 */
[----:B------:R-:W-:Y:S01]  /*0420*/  VIADD R0, R10, 0xff ;  /* 0x000000ff0a007836 */ /* 0x000fe20000000000 */
[C---:B------:R-:W-:Y:S02]  /*0430*/  LOP3.LUT R119, R12.reuse, 0x30, RZ, 0xfc, !PT ;  /* 0x000000300c777812 */ /* 0x040fe400078efcff */
[C---:B------:R-:W-:Y:S02]  /*0440*/  LOP3.LUT R120, R12.reuse, 0x32, RZ, 0xfc, !PT ;  /* 0x000000320c787812 */ /* 0x040fe400078efcff */
[C---:B------:R-:W-:Y:S01]  /*0450*/  LOP3.LUT R121, R12.reuse, 0x34, RZ, 0xfc, !PT ;  /* 0x000000340c797812 */ /* 0x040fe200078efcff */
[----:B------:R-:W-:Y:S01]  /*0460*/  @P0 VIADD R3, R3, 0x1 ;  /* 0x0000000103030836 */ /* 0x000fe20000000000 */
[C---:B------:R-:W-:Y:S02]  /*0470*/  LOP3.LUT R122, R12.reuse, 0x36, RZ, 0xfc, !PT ;  /* 0x000000360c7a7812 */ /* 0x040fe400078efcff */
[----:B------:R-:W-:Y:S01]  /*0480*/  LOP3.LUT R123, R12, 0x38, RZ, 0xfc, !PT ;  /* 0x000000380c7b7812 */ /* 0x000fe200078efcff */
[----:B------:R-:W-:Y:S01]  /*0490*/  IMAD.MOV.U32 R2, RZ, RZ, R3 ;  /* 0x000000ffff027224 */ /* 0x000fe200078e0003 */
[----:B------:R-:W-:-:S02]  /*04a0*/  SHF.R.S32.HI R3, RZ, 0x1f, R0 ;  /* 0x0000001fff037819 */ /* 0x000fc40000011400 */
[C---:B------:R-:W-:Y:S01]  /*04b0*/  LOP3.LUT R124, R12.reuse, 0x3a, RZ, 0xfc, !PT ;  /* 0x0000003a0c7c7812 */ /* 0x040fe200078efcff */
[----:B------:R-:W-:Y:S01]  /*04c0*/  @!P2 IMAD.MOV R2, RZ, RZ, -R2 ;  /* 0x000000ffff02a224 */ /* 0x000fe200078e0a02 */
[----:B------:R-:W-:Y:S02]  /*04d0*/  @!P1 LOP3.LUT R2, RZ, R4, RZ, 0x33, !PT ;  /* 0x00000004ff029212 */ /* 0x000fe400078e33ff */
[----:B------:R-:W-:Y:S02]  /*04e0*/  LEA.HI R3, R3, R0, RZ, 0x8 ;  /* 0x0000000003037211 */ /* 0x000fe400078f40ff */
[----:B------:R-:W-:Y:S01]  /*04f0*/  LOP3.LUT R125, R12, 0x3c, RZ, 0xfc, !PT ;  /* 0x0000003c0c7d7812 */ /* 0x000fe200078efcff */
[----:B------:R-:W-:Y:S02]  /*0500*/  IMAD.SHL.U32 R6, R2, 0x8, RZ ;  /* 0x0000000802067824 */ /* 0x000fe400078e00ff */
[----:B------:R-:W-:-:S03]  /*0510*/  IMAD.MOV R2, RZ, RZ, -R2 ;  /* 0x000000ffff027224 */ /* 0x000fc600078e0a02 */
[----:B------:R-:W-:Y:S01]  /*0520*/  LEA.HI.SX32 R3, R3, -R6, 0x18 ;  /* 0x8000000603037211 */ /* 0x000fe200078fc2ff */
[----:B------:R-:W-:-:S03]  /*0530*/  IMAD R4, R4, R2, R5 ;  /* 0x0000000204047224 */ /* 0x000fc600078e0205 */
[----:B------:R-:W-:Y:S02]  /*0540*/  VIMNMX R13, PT, PT, R3, 0x8, PT ;  /* 0x00000008030d7848 */ /* 0x000fe40003fe0100 */
[----:B------:R-:W-:Y:S02]  /*0550*/  IABS R9, R4 ;  /* 0x0000000400097213 */ /* 0x000fe40000000000 */
[----:B------:R-:W-:-:S04]  /*0560*/  IABS R7, R13 ;  /* 0x0000000d00077213 */ /* 0x000fc80000000000 */
[----:B------:R-:W0:Y:S08]  /*0570*/  I2F.RP R0, R7 ;  /* 0x0000000700007306 */ /* 0x000e300000209400 */
[----:B0-----:R-:W0:Y:S02]  /*0580*/  MUFU.RCP R0, R0 ;  /* 0x0000000000007308 */ /* 0x001e240000001000 */
[----:B0-----:R-:W-:-:S06]  /*0590*/  VIADD R3, R0, 0xffffffe ;  /* 0x0ffffffe00037836 */ /* 0x001fcc0000000000 */
[----:B------:R-:W0:Y:S02]  /*05a0*/  F2I.FTZ.U32.TRUNC.NTZ R3, R3 ;  /* 0x0000000300037305 */ /* 0x000e24000021f000 */
[----:B0-----:R-:W-:-:S04]  /*05b0*/  IMAD.MOV R8, RZ, RZ, -R3 ;  /* 0x000000ffff087224 */ /* 0x001fc800078e0a03 */
[----:B------:R-:W-:Y:S01]  /*05c0*/  IMAD.MOV.U32 R2, RZ, RZ, R8 ;  /* 0x000000ffff027224 */ /* 0x000fe200078e0008 */
[----:B------:R-:W-:-:S03]  /*05d0*/  IABS R8, R13 ;  /* 0x0000000d00087213 */ /* 0x000fc60000000000 */
[----:B------:R-:W-:Y:S02]  /*05e0*/  IMAD R5, R2, R7, RZ ;  /* 0x0000000702057224 */ /* 0x000fe400078e02ff */
[----:B------:R-:W-:Y:S02]  /*05f0*/  IMAD.MOV.U32 R2, RZ, RZ, RZ ;  /* 0x000000ffff027224 */ /* 0x000fe400078e00ff */
[----:B------:R-:W-:Y:S02]  /*0600*/  IMAD.MOV R0, RZ, RZ, -R8 ;  /* 0x000000ffff007224 */ /* 0x000fe400078e0a08 */
[----:B------:R-:W-:Y:S01]  /*0610*/  IMAD.HI.U32 R2, R3, R5, R2 ;  /* 0x0000000503027227 */ /* 0x000fe200078e0002 */
[----:B------:R-:W-:-:S05]  /*0620*/  LOP3.LUT R3, R27, 0xff, RZ, 0xc0, !PT ;  /* 0x000000ff1b037812 */ /* 0x000fca00078ec0ff */
[----:B------:R-:W-:-:S04]  /*0630*/  IMAD.HI.U32 R2, R2, R9, RZ ;  /* 0x0000000902027227 */ /* 0x000fc800078e00ff */
[----:B------:R-:W-:-:S05]  /*0640*/  IMAD R0, R2, R0, R9 ;  /* 0x0000000002007224 */ /* 0x000fca00078e0209 */
[----:B------:R-:W-:-:S13]  /*0650*/  ISETP.GT.U32.AND P1, PT, R7, R0, PT ;  /* 0x000000000700720c */ /* 0x000fda0003f24070 */
[----:B------:R-:W-:Y:S02]  /*0660*/  @!P1 IMAD.IADD R0, R0, 0x1, -R7 ;  /* 0x0000000100009824 */ /* 0x000fe400078e0a07 */
[----:B------:R-:W-:Y:S01]  /*0670*/  @!P1 VIADD R2, R2, 0x1 ;  /* 0x0000000102029836 */ /* 0x000fe20000000000 */
[----:B------:R-:W-:Y:S02]  /*0680*/  ISETP.NE.AND P1, PT, R13, RZ, PT ;  /* 0x000000ff0d00720c */ /* 0x000fe40003f25270 */
[----:B------:R-:W-:Y:S02]  /*0690*/  ISETP.GE.U32.AND P0, PT, R0, R7, PT ;  /* 0x000000070000720c */ /* 0x000fe40003f06070 */
[----:B------:R-:W-:-:S04]  /*06a0*/  LOP3.LUT R0, R4, R13, RZ, 0x3c, !PT ;  /* 0x0000000d04007212 */ /* 0x000fc800078e3cff */
[----:B------:R-:W-:-:S07]  /*06b0*/  ISETP.GE.AND P2, PT, R0, RZ, PT ;  /* 0x000000ff0000720c */ /* 0x000fce0003f46270 */
[----:B------:R-:W-:-:S04]  /*06c0*/  @P0 VIADD R2, R2, 0x1 ;  /* 0x0000000102020836 */ /* 0x000fc80000000000 */
[----:B------:R-:W-:Y:S01]  /*06d0*/  IMAD.MOV.U32 R94, RZ, RZ, R2 ;  /* 0x000000ffff5e7224 */ /* 0x000fe200078e0002 */
[----:B------:R-:W-:-:S03]  /*06e0*/  LOP3.LUT R2, R12, 0x3e, RZ, 0xfc, !PT ;  /* 0x0000003e0c027812 */ /* 0x000fc600078efcff */
[----:B------:R-:W-:Y:S01]  /*06f0*/  @!P2 IMAD.MOV R94, RZ, RZ, -R94 ;  /* 0x000000ffff5ea224 */ /* 0x000fe200078e0a5e */
[----:B------:R-:W-:-:S05]  /*0700*/  @!P1 LOP3.LUT R94, RZ, R13, RZ, 0x33, !PT ;  /* 0x0000000dff5e9212 */ /* 0x000fca00078e33ff */
[----:B------:R-:W-:Y:S02]  /*0710*/  IMAD.MOV R0, RZ, RZ, -R94 ;  /* 0x000000ffff007224 */ /* 0x000fe400078e0a5e */
[----:B------:R-:W-:Y:S02]  /*0720*/  IMAD.SHL.U32 R94, R94, 0x40, RZ ;  /* 0x000000405e5e7824 */ /* 0x000fe400078e00ff */
[----:B------:R-:W-:-:S04]  /*0730*/  IMAD R0, R13, R0, R4 ;  /* 0x000000000d007224 */ /* 0x000fc800078e0204 */
[----:B------:R-:W-:-:S04]  /*0740*/  IMAD.IADD R0, R6, 0x1, R0 ;  /* 0x0000000106007824 */ /* 0x000fc800078e0200 */
[----:B------:R-:W-:-:S05]  /*0750*/  IMAD R29, R0, 0x100, R3 ;  /* 0x00000100001d7824 */ /* 0x000fca00078e0203 */
[----:B------:R0:W-:Y:S01]  /*0760*/  STL [R1+0x4], R29 ;  /* 0x0000041d01007387 */ /* 0x0001e20000100800 */
[----:B----4-:R-:W-:Y:S05]  /*0770*/  BRA.U UP0, `(.L_x_0) ;  /* 0x00000001002c7547 */ /* 0x010fea000b800000 */
[----:B------:R-:W-:Y:S01]  /*0780*/  IMAD.SHL.U32 R0, R27, 0x100, RZ ;  /* 0x000001001b007824 */ /* 0x000fe200078e00ff */
[----:B------:R-:W-:Y:S02]  /*0790*/  CS2R R52, SRZ ;  /* 0x0000000000347805 */ /* 0x000fe4000001ff00 */
[----:B------:R-:W-:Y:S02]  /*07a0*/  CS2R R54, SRZ ;  /* 0x0000000000367805 */ /* 0x000fe4000001ff00 */
[----:B------:R-:W-:Y:S02]  /*07b0*/  CS2R R64, SRZ ;  /* 0x0000000000407805 */ /* 0x000fe4000001ff00 */
[----:B------:R-:W-:Y:S01]  /*07c0*/  CS2R R66, SRZ ;  /* 0x0000000000427805 */ /* 0x000fe2000001ff00 */
[----:B------:R1:W-:Y:S01]  /*07d0*/  STL [R1+0x8], R0 ;  /* 0x0000080001007387 */ /* 0x0003e20000100800 */
[----:B------:R-:W-:Y:S02]  /*07e0*/  CS2R R68, SRZ ;  /* 0x0000000000447805 */ /* 0x000fe4000001ff00 */
[----:B------:R-:W-:-:S02]  /*07f0*/  CS2R R70, SRZ ;  /* 0x0000000000467805 */ /* 0x000fc4000001ff00 */
[----:B------:R-:W-:Y:S02]  /*0800*/  CS2R R20, SRZ ;  /* 0x0000000000147805 */ /* 0x000fe4000001ff00 */
[----:B------:R-:W-:Y:S01]  /*0810*/  CS2R R22, SRZ ;  /* 0x0000000000167805 */ /* 0x000fe2000001ff00 */
[----:B------:R-:W-:Y:S06]  /*0820*/  BRA `(.L_x_1) ;  /* 0x00000024005c7947 */ /* 0x000fec0003800000 */
.L_x_0:
[----:B------:R-:W-:Y:S01]  /*0830*/  IABS R16, R10 ;  /* 0x0000000a00107213 */ /* 0x000fe20000000000 */
[----:B------:R-:W1:Y:S01]  /*0840*/  LDCU UR6, c[0x0][0x3a4] ;  /* 0x00007480ff0677ac */ /* 0x000e620008000800 */
[----:B------:R-:W-:Y:S02]  /*0850*/  IABS R4, R11 ;  /* 0x0000000b00047213 */ /* 0x000fe40000000000 */
[----:B------:R-:W-:Y:S01]  /*0860*/  CS2R R52, SRZ ;  /* 0x0000000000347805 */ /* 0x000fe2000001ff00 */
[----:B------:R-:W2:Y:S01]  /*0870*/  I2F.RP R3, R16 ;  /* 0x0000001000037306 */ /* 0x000ea20000209400 */
[----:B------:R-:W-:Y:S02]  /*0880*/  LEA.HI R18, R28, R94, RZ, 0x1a ;  /* 0x0000005e1c127211 */ /* 0x000fe400078fd0ff */
[----:B------:R-:W-:Y:S02]  /*0890*/  CS2R R54, SRZ ;  /* 0x0000000000367805 */ /* 0x000fe4000001ff00 */
[----:B------:R-:W-:-:S02]  /*08a0*/  CS2R R60, SRZ ;  /* 0x00000000003c7805 */ /* 0x000fc4000001ff00 */
[----:B------:R-:W-:Y:S02]  /*08b0*/  CS2R R62, SRZ ;  /* 0x00000000003e7805 */ /* 0x000fe4000001ff00 */
[----:B------:R-:W-:Y:S01]  /*08c0*/  IABS R23, R18 ;  /* 0x0000001200177213 */ /* 0x000fe20000000000 */
[C---:B------:R-:W-:Y:S01]  /*08d0*/  VIADD R20, R18.reuse, 0x30 ;  /* 0x0000003012147836 */ /* 0x040fe20000000000 */
[----:B------:R-:W-:Y:S01]  /*08e0*/  CS2R R68, SRZ ;  /* 0x0000000000447805 */ /* 0x000fe2000001ff00 */
[----:B------:R-:W3:Y:S01]  /*08f0*/  I2F.RP R0, R4 ;  /* 0x0000000400007306 */ /* 0x000ee20000209400 */
[C---:B------:R-:W-:Y:S01]  /*0900*/  VIADD R22, R18.reuse, 0x28 ;  /* 0x0000002812167836 */ /* 0x040fe20000000000 */
[----:B------:R-:W-:Y:S01]  /*0910*/  CS2R R70, SRZ ;  /* 0x0000000000467805 */ /* 0x000fe2000001ff00 */
[C---:B------:R-:W-:Y:S01]  /*0920*/  VIADD R24, R18.reuse, 0x20 ;  /* 0x0000002012187836 */ /* 0x040fe20000000000 */
[----:B------:R-:W-:Y:S01]  /*0930*/  CS2R R76, SRZ ;  /* 0x00000000004c7805 */ /* 0x000fe2000001ff00 */
[C---:B------:R-:W-:Y:S01]  /*0940*/  VIADD R26, R18.reuse, 0x10 ;  /* 0x00000010121a7836 */ /* 0x040fe20000000000 */
[----:B------:R-:W-:Y:S01]  /*0950*/  CS2R R78, SRZ ;  /* 0x00000000004e7805 */ /* 0x000fe2000001ff00 */
[----:B------:R-:W-:Y:S01]  /*0960*/  VIADD R25, R18, 0x18 ;  /* 0x0000001812197836 */ /* 0x000fe20000000000 */
[----:B--2---:R-:W2:Y:S01]  /*0970*/  MUFU.RCP R3, R3 ;  /* 0x0000000300037308 */ /* 0x004ea20000001000 */
[----:B------:R-:W-:-:S02]  /*0980*/  IABS R15, R24 ;  /* 0x00000018000f7213 */ /* 0x000fc40000000000 */
[----:B------:R-:W-:Y:S02]  /*0990*/  CS2R R72, SRZ ;  /* 0x0000000000487805 */ /* 0x000fe4000001ff00 */
[----:B------:R-:W-:Y:S02]  /*09a0*/  IABS R19, R26 ;  /* 0x0000001a00137213 */ /* 0x000fe40000000000 */
[----:B------:R-:W-:Y:S02]  /*09b0*/  CS2R R74, SRZ ;  /* 0x00000000004a7805 */ /* 0x000fe4000001ff00 */
[----:B------:R-:W-:Y:S02]  /*09c0*/  IABS R17, R25 ;  /* 0x0000001900117213 */ /* 0x000fe40000000000 */
[----:B------:R-:W-:Y:S02]  /*09d0*/  CS2R R64, SRZ ;  /* 0x0000000000407805 */ /* 0x000fe4000001ff00 */
[----:B------:R-:W-:Y:S01]  /*09e0*/  CS2R R66, SRZ ;  /* 0x0000000000427805 */ /* 0x000fe2000001ff00 */
[----:B---3--:R-:W3:Y:S01]  /*09f0*/  MUFU.RCP R0, R0 ;  /* 0x0000000000007308 */ /* 0x008ee20000001000 */
[----:B------:R-:W-:-:S02]  /*0a00*/  CS2R R56, SRZ ;  /* 0x0000000000387805 */ /* 0x000fc4000001ff00 */
[----:B------:R-:W-:Y:S01]  /*0a10*/  CS2R R58, SRZ ;  /* 0x00000000003a7805 */ /* 0x000fe2000001ff00 */
[----:B--2---:R-:W-:-:S04]  /*0a20*/  VIADD R8, R3, 0xffffffe ;  /* 0x0ffffffe03087836 */ /* 0x004fc80000000000 */
[----:B------:R2:W4:Y:S01]  /*0a30*/  F2I.FTZ.U32.TRUNC.NTZ R9, R8 ;  /* 0x0000000800097305 */ /* 0x000522000021f000 */
[----:B---3--:R-:W-:Y:S02]  /*0a40*/  VIADD R6, R0, 0xffffffe ;  /* 0x0ffffffe00067836 */ /* 0x008fe40000000000 */
[----:B------:R-:W-:-:S05]  /*0a50*/  VIADD R0, R18, 0x38 ;  /* 0x0000003812007836 */ /* 0x000fca0000000000 */
[----:B------:R3:W5:Y:S01]  /*0a60*/  F2I.FTZ.U32.TRUNC.NTZ R7, R6 ;  /* 0x0000000600077305 */ /* 0x000762000021f000 */
[----:B--2---:R-:W-:Y:S01]  /*0a70*/  IMAD.MOV.U32 R8, RZ, RZ, RZ ;  /* 0x000000ffff087224 */ /* 0x004fe200078e00ff */
[----:B------:R-:W-:Y:S01]  /*0a80*/  ISETP.GE.AND P0, PT, R0, RZ, PT ;  /* 0x000000ff0000720c */ /* 0x000fe20003f06270 */
[----:B----4-:R-:W-:Y:S02]  /*0a90*/  IMAD.MOV R13, RZ, RZ, -R9 ;  /* 0x000000ffff0d7224 */ /* 0x010fe400078e0a09 */
[----:B---3--:R-:W-:Y:S02]  /*0aa0*/  IMAD.MOV.U32 R6, RZ, RZ, RZ ;  /* 0x000000ffff067224 */ /* 0x008fe400078e00ff */
[----:B------:R-:W-:Y:S01]  /*0ab0*/  IMAD R3, R13, R16, RZ ;  /* 0x000000100d037224 */ /* 0x000fe200078e02ff */
[----:B------:R-:W-:-:S03]  /*0ac0*/  IABS R13, R29 ;  /* 0x0000001d000d7213 */ /* 0x000fc60000000000 */
[----:B------:R-:W-:-:S04]  /*0ad0*/  IMAD.HI.U32 R8, R9, R3, R8 ;  /* 0x0000000309087227 */ /* 0x000fc800078e0008 */
[----:B------:R-:W-:Y:S01]  /*0ae0*/  IMAD.MOV.U32 R9, RZ, RZ, R13 ;  /* 0x000000ffff097224 */ /* 0x000fe200078e000d */
[----:B------:R-:W-:Y:S01]  /*0af0*/  IABS R13, R22 ;  /* 0x00000016000d7213 */ /* 0x000fe20000000000 */
[----:B-----5:R-:W-:Y:S02]  /*0b00*/  IMAD.MOV R5, RZ, RZ, -R7 ;  /* 0x000000ffff057224 */ /* 0x020fe400078e0a07 */
[----:B------:R-:W-:-:S04]  /*0b10*/  IMAD.HI.U32 R8, R8, R9, RZ ;  /* 0x0000000908087227 */ /* 0x000fc800078e00ff */
[----:B------:R-:W-:Y:S01]  /*0b20*/  IMAD R3, R5, R4, RZ ;  /* 0x0000000405037224 */ /* 0x000fe200078e02ff */
[----:B------:R-:W-:Y:S01]  /*0b30*/  IABS R5, R0 ;  /* 0x0000000000057213 */ /* 0x000fe20000000000 */
[----:B------:R-:W-:Y:S02]  /*0b40*/  IMAD.MOV R8, RZ, RZ, -R8 ;  /* 0x000000ffff087224 */ /* 0x000fe400078e0a08 */
[----:B------:R-:W-:Y:S01]  /*0b50*/  IMAD.HI.U32 R6, R7, R3, R6 ;  /* 0x0000000307067227 */ /* 0x000fe200078e0006 */
[----:B------:R-:W-:-:S03]  /*0b60*/  IABS R7, R20 ;  /* 0x0000001400077213 */ /* 0x000fc60000000000 */
[----:B------:R-:W-:Y:S02]  /*0b70*/  IMAD R9, R16, R8, R9 ;  /* 0x0000000810097224 */ /* 0x000fe400078e0209 */
[----:B------:R-:W-:-:S03]  /*0b80*/  IMAD.HI.U32 R3, R6, R5, RZ ;  /* 0x0000000506037227 */ /* 0x000fc600078e00ff */
[----:B------:R-:W-:Y:S01]  /*0b90*/  ISETP.GT.U32.AND P1, PT, R16, R9, PT ;  /* 0x000000091000720c */ /* 0x000fe20003f24070 */
[----:B------:R-:W-:Y:S02]  /*0ba0*/  IMAD.MOV R3, RZ, RZ, -R3 ;  /* 0x000000ffff037224 */ /* 0x000fe400078e0a03 */
[----:B------:R-:W-:-:S04]  /*0bb0*/  IMAD.HI.U32 R0, R6, R7, RZ ;  /* 0x0000000706007227 */ /* 0x000fc800078e00ff */
[----:B------:R-:W-:Y:S02]  /*0bc0*/  IMAD R3, R4, R3, R5 ;  /* 0x0000000304037224 */ /* 0x000fe400078e0205 */
[----:B------:R-:W-:Y:S02]  /*0bd0*/  IMAD.MOV R5, RZ, RZ, -R0 ;  /* 0x000000ffff057224 */ /* 0x000fe400078e0a00 */
[----:B------:R-:W-:Y:S01]  /*0be0*/  IMAD.HI.U32 R0, R6, R13, RZ ;  /* 0x0000000d06007227 */ /* 0x000fe200078e00ff */
[----:B------:R-:W-:-:S03]  /*0bf0*/  ISETP.GT.U32.AND P3, PT, R4, R3, PT ;  /* 0x000000030400720c */ /* 0x000fc60003f64070 */
[----:B------:R-:W-:Y:S02]  /*0c00*/  @!P1 IMAD.IADD R9, R9, 0x1, -R16 ;  /* 0x0000000109099824 */ /* 0x000fe400078e0a10 */
[----:B------:R-:W-:Y:S02]  /*0c10*/  IMAD R7, R4, R5, R7 ;  /* 0x0000000504077224 */ /* 0x000fe400078e0207 */
[----:B------:R-:W-:Y:S01]  /*0c20*/  IMAD.HI.U32 R5, R6, R15, RZ ;  /* 0x0000000f06057227 */ /* 0x000fe200078e00ff */
[----:B------:R-:W-:Y:S02]  /*0c30*/  ISETP.GT.U32.AND P1, PT, R16, R9, PT ;  /* 0x000000091000720c */ /* 0x000fe40003f24070 */
[----:B------:R-:W-:Y:S01]  /*0c40*/  ISETP.GT.U32.AND P4, PT, R4, R7, PT ;  /* 0x000000070400720c */ /* 0x000fe20003f84070 */
[----:B------:R-:W-:Y:S02]  /*0c50*/  IMAD.MOV R14, RZ, RZ, -R0 ;  /* 0x000000ffff0e7224 */ /* 0x000fe400078e0a00 */
[----:B------:R-:W-:-:S02]  /*0c60*/  IMAD.MOV R5, RZ, RZ, -R5 ;  /* 0x000000ffff057224 */ /* 0x000fc400078e0a05 */
[C---:B------:R-:W-:Y:S02]  /*0c70*/  IMAD R13, R4.reuse, R14, R13 ;  /* 0x0000000e040d7224 */ /* 0x040fe400078e020d */
[----:B------:R-:W-:Y:S02]  /*0c80*/  IMAD R15, R4, R5, R15 ;  /* 0x00000005040f7224 */ /* 0x000fe400078e020f */
[----:B------:R-:W-:Y:S01]  /*0c90*/  IMAD.HI.U32 R8, R6, R19, RZ ;  /* 0x0000001306087227 */ /* 0x000fe200078e00ff */
[C---:B------:R-:W-:Y:S02]  /*0ca0*/  ISETP.GT.U32.AND P6, PT, R4.reuse, R13, PT ;  /* 0x0000000d0400720c */ /* 0x040fe40003fc4070 */
[----:B------:R-:W-:Y:S01]  /*0cb0*/  ISETP.GT.U32.AND P5, PT, R4, R15, PT ;  /* 0x0000000f0400720c */ /* 0x000fe20003fa4070 */
[----:B------:R-:W-:Y:S01]  /*0cc0*/  @!P1 IMAD.IADD R9, R9, 0x1, -R16 ;  /* 0x0000000109099824 */ /* 0x000fe200078e0a10 */
[----:B------:R-:W-:Y:S01]  /*0cd0*/  ISETP.GE.AND P1, PT, R29, RZ, PT ;  /* 0x000000ff1d00720c */ /* 0x000fe20003f26270 */
[----:B------:R-:W-:-:S02]  /*0ce0*/  VIADD R14, R18, 0x8 ;  /* 0x00000008120e7836 */ /* 0x000fc40000000000 */
[----:B------:R-:W-:-:S03]  /*0cf0*/  IMAD.HI.U32 R0, R6, R17, RZ ;  /* 0x0000001106007227 */ /* 0x000fc600078e00ff */
[----:B------:R-:W-:Y:S01]  /*0d00*/  IABS R21, R14 ;  /* 0x0000000e00157213 */ /* 0x000fe20000000000 */
[----:B------:R-:W-:Y:S02]  /*0d10*/  IMAD.MOV R8, RZ, RZ, -R8 ;  /* 0x000000ffff087224 */ /* 0x000fe400078e0a08 */
[----:B------:R-:W-:Y:S01]  /*0d20*/  @!P3 IMAD.IADD R3, R3, 0x1, -R4 ;  /* 0x000000010303b824 */ /* 0x000fe200078e0a04 */
[----:B------:R-:W-:Y:S01]  /*0d30*/  ISETP.NE.AND P3, PT, R10, RZ, PT ;  /* 0x000000ff0a00720c */ /* 0x000fe20003f65270 */
[----:B------:R-:W-:Y:S02]  /*0d40*/  IMAD.MOV R0, RZ, RZ, -R0 ;  /* 0x000000ffff007224 */ /* 0x000fe400078e0a00 */
[C---:B------:R-:W-:Y:S02]  /*0d50*/  IMAD R19, R4.reuse, R8, R19 ;  /* 0x0000000804137224 */ /* 0x040fe400078e0213 */
[--C-:B------:R-:W-:Y:S01]  /*0d60*/  @!P4 IMAD.IADD R7, R7, 0x1, -R4.reuse ;  /* 0x000000010707c824 */ /* 0x100fe200078e0a04 */
[----:B------:R-:W-:Y:S01]  /*0d70*/  ISETP.GT.U32.AND P4, PT, R4, R3, PT ;  /* 0x000000030400720c */ /* 0x000fe20003f84070 */
[----:B------:R-:W-:-:S02]  /*0d80*/  @!P6 IMAD.IADD R13, R13, 0x1, -R4 ;  /* 0x000000010d0de824 */ /* 0x000fc400078e0a04 */
[C---:B------:R-:W-:Y:S02]  /*0d90*/  IMAD R17, R4.reuse, R0, R17 ;  /* 0x0000000004117224 */ /* 0x040fe400078e0211 */
[----:B------:R-:W-:Y:S01]  /*0da0*/  @!P5 IMAD.IADD R15, R15, 0x1, -R4 ;  /* 0x000000010f0fd824 */ /* 0x000fe200078e0a04 */
[C---:B------:R-:W-:Y:S01]  /*0db0*/  ISETP.GT.U32.AND P6, PT, R4.reuse, R13, PT ;  /* 0x0000000d0400720c */ /* 0x040fe20003fc4070 */
[----:B------:R-:W-:Y:S01]  /*0dc0*/  IMAD.MOV.U32 R8, RZ, RZ, R9 ;  /* 0x000000ffff087224 */ /* 0x000fe200078e0009 */
[----:B------:R-:W-:Y:S01]  /*0dd0*/  ISETP.GT.U32.AND P5, PT, R4, R7, PT ;  /* 0x000000070400720c */ /* 0x000fe20003fa4070 */
[----:B------:R-:W-:Y:S01]  /*0de0*/  IMAD.HI.U32 R0, R6, R21, RZ ;  /* 0x0000001506007227 */ /* 0x000fe200078e00ff */
[----:B------:R-:W-:-:S03]  /*0df0*/  ISETP.GT.U32.AND P2, PT, R4, R17, PT ;  /* 0x000000110400720c */ /* 0x000fc60003f44070 */
[----:B------:R-:W-:Y:S01]  /*0e00*/  @!P1 IMAD.MOV R8, RZ, RZ, -R8 ;  /* 0x000000ffff089224 */ /* 0x000fe200078e0a08 */
[----:B------:R-:W-:Y:S01]  /*0e10*/  ISETP.GT.U32.AND P1, PT, R4, R15, PT ;  /* 0x0000000f0400720c */ /* 0x000fe20003f24070 */
[----:B------:R-:W-:Y:S01]  /*0e20*/  IMAD.MOV R0, RZ, RZ, -R0 ;  /* 0x000000ffff007224 */ /* 0x000fe200078e0a00 */
[----:B------:R-:W-:Y:S01]  /*0e30*/  @!P3 LOP3.LUT R8, RZ, R10, RZ, 0x33, !PT ;  /* 0x0000000aff08b212 */ /* 0x000fe200078e33ff */
[----:B------:R-:W-:Y:S01]  /*0e40*/  IMAD.HI.U32 R6, R6, R23, RZ ;  /* 0x0000001706067227 */ /* 0x000fe200078e00ff */
[----:B------:R-:W-:-:S03]  /*0e50*/  ISETP.GT.U32.AND P3, PT, R4, R19, PT ;  /* 0x000000130400720c */ /* 0x000fc60003f64070 */
[C---:B------:R-:W-:Y:S01]  /*0e60*/  IMAD R21, R4.reuse, R0, R21 ;  /* 0x0000000004157224 */ /* 0x040fe200078e0215 */
[----:B------:R-:W-:Y:S01]  /*0e70*/  LOP3.LUT R0, R27, 0x7, RZ, 0xc0, !PT ;  /* 0x000000071b007812 */ /* 0x000fe200078ec0ff */
[----:B------:R-:W-:Y:S02]  /*0e80*/  IMAD.MOV R6, RZ, RZ, -R6 ;  /* 0x000000ffff067224 */ /* 0x000fe400078e0a06 */
[--C-:B------:R-:W-:Y:S01]  /*0e90*/  @!P4 IMAD.IADD R3, R3, 0x1, -R4.reuse ;  /* 0x000000010303c824 */ /* 0x100fe200078e0a04 */
[C---:B------:R-:W-:Y:S01]  /*0ea0*/  ISETP.GT.U32.AND P4, PT, R4.reuse, R21, PT ;  /* 0x000000150400720c */ /* 0x040fe20003f84070 */
[----:B------:R-:W-:Y:S02]  /*0eb0*/  IMAD R23, R4, R6, R23 ;  /* 0x0000000604177224 */ /* 0x000fe400078e0217 */
[--C-:B------:R-:W-:Y:S01]  /*0ec0*/  @!P6 IMAD.IADD R13, R13, 0x1, -R4.reuse ;  /* 0x000000010d0de824 */ /* 0x100fe200078e0a04 */
[----:B------:R-:W-:Y:S01]  /*0ed0*/  ISETP.GE.AND P6, PT, R20, RZ, PT ;  /* 0x000000ff1400720c */ /* 0x000fe20003fc6270 */
[--C-:B------:R-:W-:Y:S01]  /*0ee0*/  @!P1 IMAD.IADD R15, R15, 0x1, -R4.reuse ;  /* 0x000000010f0f9824 */ /* 0x100fe200078e0a04 */
[----:B------:R-:W-:Y:S01]  /*0ef0*/  ISETP.GT.U32.AND P1, PT, R4, R23, PT ;  /* 0x000000170400720c */ /* 0x000fe20003f24070 */
[--C-:B------:R-:W-:Y:S01]  /*0f00*/  @!P5 IMAD.IADD R7, R7, 0x1, -R4.reuse ;  /* 0x000000010707d824 */ /* 0x100fe200078e0a04 */
[----:B------:R-:W-:Y:S01]  /*0f10*/  ISETP.GE.AND P5, PT, R18, RZ, PT ;  /* 0x000000ff1200720c */ /* 0x000fe20003fa6270 */
[----:B------:R-:W-:-:S02]  /*0f20*/  @!P2 IMAD.IADD R17, R17, 0x1, -R4 ;  /* 0x000000011111a824 */ /* 0x000fc400078e0a04 */
[----:B------:R-:W-:Y:S02]  /*0f30*/  IMAD.MOV.U32 R9, RZ, RZ, R7 ;  /* 0x000000ffff097224 */ /* 0x000fe400078e0007 */
[--C-:B------:R-:W-:Y:S01]  /*0f40*/  @!P4 IMAD.IADD R21, R21, 0x1, -R4.reuse ;  /* 0x000000011515c824 */ /* 0x100fe200078e0a04 */
[----:B------:R-:W-:Y:S01]  /*0f50*/  ISETP.GT.U32.AND P2, PT, R4, R17, PT ;  /* 0x000000110400720c */ /* 0x000fe20003f44070 */
[--C-:B------:R-:W-:Y:S01]  /*0f60*/  @!P3 IMAD.IADD R19, R19, 0x1, -R4.reuse ;  /* 0x000000011313b824 */ /* 0x100fe200078e0a04 */
[----:B------:R-:W-:Y:S01]  /*0f70*/  ISETP.GE.AND P3, PT, R24, RZ, PT ;  /* 0x000000ff1800720c */ /* 0x000fe20003f66270 */
[----:B------:R-:W-:Y:S01]  /*0f80*/  @!P6 IMAD.MOV R9, RZ, RZ, -R9 ;  /* 0x000000ffff09e224 */ /* 0x000fe200078e0a09 */
[C---:B------:R-:W-:Y:S01]  /*0f90*/  ISETP.GT.U32.AND P6, PT, R4.reuse, R21, PT ;  /* 0x000000150400720c */ /* 0x040fe20003fc4070 */
[----:B------:R-:W-:Y:S01]  /*0fa0*/  @!P1 IMAD.IADD R23, R23, 0x1, -R4 ;  /* 0x0000000117179824 */ /* 0x000fe200078e0a04 */
[----:B------:R-:W-:Y:S01]  /*0fb0*/  ISETP.GT.U32.AND P4, PT, R4, R19, PT ;  /* 0x000000130400720c */ /* 0x000fe20003f84070 */
[----:B------:R-:W-:-:S02]  /*0fc0*/  IMAD.MOV.U32 R5, RZ, RZ, R3 ;  /* 0x000000ffff057224 */ /* 0x000fc400078e0003 */
[----:B------:R-:W-:Y:S01]  /*0fd0*/  IMAD.SHL.U32 R3, R27, 0x2, RZ ;  /* 0x000000021b037824 */ /* 0x000fe200078e00ff */
[----:B------:R-:W-:Y:S01]  /*0fe0*/  ISETP.GT.U32.AND P1, PT, R4, R23, PT ;  /* 0x000000170400720c */ /* 0x000fe20003f24070 */
[C---:B------:R-:W-:Y:S02]  /*0ff0*/  IMAD R7, R0.reuse, 0x210, RZ ;  /* 0x0000021000077824 */ /* 0x040fe400078e02ff */
[----:B------:R-:W-:Y:S01]  /*1000*/  IMAD R0, R0, 0x90, RZ ;  /* 0x0000009000007824 */ /* 0x000fe200078e02ff */
[----:B------:R-:W-:Y:S01]  /*1010*/  LOP3.LUT R6, R3, 0x10, RZ, 0xc0, !PT ;  /* 0x0000001003067812 */ /* 0x000fe200078ec0ff */
[----:B------:R-:W-:Y:S02]  /*1020*/  IMAD.SHL.U32 R16, R27, 0x100, RZ ;  /* 0x000001001b107824 */ /* 0x000fe400078e00ff */
[--C-:B------:R-:W-:Y:S01]  /*1030*/  @!P6 IMAD.IADD R21, R21, 0x1, -R4.reuse ;  /* 0x000000011515e824 */ /* 0x100fe200078e0a04 */
[----:B------:R-:W-:Y:S01]  /*1040*/  LOP3.LUT R10, R0, 0x30, R3, 0x78, !PT ;  /* 0x00000030000a7812 */ /* 0x000fe200078e7803 */
[----:B------:R-:W-:Y:S01]  /*1050*/  IMAD.SHL.U32 R3, R27, 0x20, RZ ;  /* 0x000000201b037824 */ /* 0x000fe200078e00ff */
[----:B------:R-:W-:Y:S01]  /*1060*/  ISETP.GE.AND P6, PT, R14, RZ, PT ;  /* 0x000000ff0e00720c */ /* 0x000fe20003fc6270 */
[--C-:B------:R-:W-:Y:S01]  /*1070*/  @!P2 IMAD.IADD R17, R17, 0x1, -R4.reuse ;  /* 0x000000011111a824 */ /* 0x100fe200078e0a04 */
[----:B------:R-:W-:Y:S01]  /*1080*/  LEA.HI R6, R28, R6, RZ, 0x1f ;  /* 0x000000061c067211 */ /* 0x000fe200078ff8ff */
[----:B------:R-:W2:Y:S01]  /*1090*/  LDC R14, c[0x0][0x3b0] ;  /* 0x0000ec00ff0e7b82 */ /* 0x000ea20000000800 */
[--C-:B------:R-:W-:Y:S01]  /*10a0*/  @!P4 IMAD.IADD R19, R19, 0x1, -R4.reuse ;  /* 0x000000011313c824 */ /* 0x100fe200078e0a04 */
[----:B------:R-:W-:Y:S01]  /*10b0*/  LOP3.LUT R3, R10, 0x400, R3, 0xf8, !PT ;  /* 0x000004000a037812 */ /* 0x000fe200078ef803 */
[----:B------:R-:W-:Y:S01]  /*10c0*/  @!P1 IMAD.IADD R23, R23, 0x1, -R4 ;  /* 0x0000000117179824 */ /* 0x000fe200078e0a04 */
[----:B------:R-:W-:Y:S01]  /*10d0*/  LOP3.LUT R7, R7, R6, RZ, 0x3c, !PT ;  /* 0x0000000607077212 */ /* 0x000fe200078e3cff */
[----:B------:R-:W-:Y:S01]  /*10e0*/  @!P0 IMAD.MOV R5, RZ, RZ, -R5 ;  /* 0x000000ffff058224 */ /* 0x000fe200078e0a05 */
[----:B------:R-:W-:Y:S01]  /*10f0*/  ISETP.NE.AND P1, PT, R11, RZ, PT ;  /* 0x000000ff0b00720c */ /* 0x000fe20003f25270 */
[----:B------:R3:W-:Y:S01]  /*1100*/  STL [R1+0x8], R16 ;  /* 0x0000081001007387 */ /* 0x0007e20000100800 */
[----:B------:R-:W-:Y:S01]  /*1110*/  LOP3.LUT R4, RZ, R11, RZ, 0x33, !PT ;  /* 0x0000000bff047212 */ /* 0x000fe200078e33ff */
[----:B------:R-:W-:Y:S01]  /*1120*/  @!P3 IMAD.MOV R15, RZ, RZ, -R15 ;  /* 0x000000ffff0fb224 */ /* 0x000fe200078e0a0f */
[----:B------:R-:W-:Y:S01]  /*1130*/  ISETP.GE.AND P2, PT, R22, RZ, PT ;  /* 0x000000ff1600720c */ /* 0x000fe20003f46270 */
[----:B------:R-:W4:Y:S01]  /*1140*/  LDC.64 R10, c[0x0][0x388] ;  /* 0x0000e200ff0a7b82 */ /* 0x000f220000000a00 */
[----:B------:R-:W-:Y:S01]  /*1150*/  ISETP.GE.AND P4, PT, R26, RZ, PT ;  /* 0x000000ff1a00720c */ /* 0x000fe20003f86270 */
[----:B------:R-:W-:Y:S01]  /*1160*/  @!P6 IMAD.MOV R21, RZ, RZ, -R21 ;  /* 0x000000ffff15e224 */ /* 0x000fe200078e0a15 */
[----:B------:R-:W-:Y:S01]  /*1170*/  LOP3.LUT R0, R16, 0x1000, RZ, 0xc0, !PT ;  /* 0x0000100010007812 */ /* 0x000fe200078ec0ff */
[----:B------:R-:W-:Y:S01]  /*1180*/  @!P5 IMAD.MOV R23, RZ, RZ, -R23 ;  /* 0x000000ffff17d224 */ /* 0x000fe200078e0a17 */
[----:B------:R-:W-:-:S02]  /*1190*/  ISETP.GE.AND P0, PT, R25, RZ, PT ;  /* 0x000000ff1900720c */ /* 0x000fc40003f06270 */
[----:B------:R-:W-:Y:S02]  /*11a0*/  IADD3 R0, PT, PT, R7, UR5, R0 ;  /* 0x0000000507007c10 */ /* 0x000fe4000fffe000 */
[----:B------:R-:W5:Y:S01]  /*11b0*/  LDC.64 R6, c[0x0][0x380] ;  /* 0x0000e000ff067b82 */ /* 0x000f620000000a00 */
[C---:B------:R-:W-:Y:S02]  /*11c0*/  SEL R9, R4.reuse, R9, !P1 ;  /* 0x0000000904097207 */ /* 0x040fe40004800000 */
[----:B------:R-:W-:Y:S01]  /*11d0*/  @!P2 IMAD.MOV R13, RZ, RZ, -R13 ;  /* 0x000000ffff0da224 */ /* 0x000fe200078e0a0d */
[C---:B------:R-:W-:Y:S01]  /*11e0*/  SEL R5, R4.reuse, R5, !P1 ;  /* 0x0000000504057207 */ /* 0x040fe20004800000 */
[----:B------:R-:W-:Y:S01]  /*11f0*/  @!P4 IMAD.MOV R19, RZ, RZ, -R19 ;  /* 0x000000ffff13c224 */ /* 0x000fe200078e0a13 */
[C---:B------:R-:W-:Y:S01]  /*1200*/  SEL R15, R4.reuse, R15, !P1 ;  /* 0x0000000f040f7207 */ /* 0x040fe20004800000 */
[-C--:B--2---:R-:W-:Y:S01]  /*1210*/  IMAD R9, R9, R14.reuse, RZ ;  /* 0x0000000e09097224 */ /* 0x084fe200078e02ff */
[C---:B------:R-:W-:Y:S01]  /*1220*/  SEL R13, R4.reuse, R13, !P1 ;  /* 0x0000000d040d7207 */ /* 0x040fe20004800000 */
[----:B------:R-:W-:Y:S01]  /*1230*/  @!P0 IMAD.MOV R17, RZ, RZ, -R17 ;  /* 0x000000ffff118224 */ /* 0x000fe200078e0a11 */
[C---:B------:R-:W-:Y:S01]  /*1240*/  SEL R19, R4.reuse, R19, !P1 ;  /* 0x0000001304137207 */ /* 0x040fe20004800000 */
[-C--:B------:R-:W-:Y:S01]  /*1250*/  IMAD R5, R5, R14.reuse, RZ ;  /* 0x0000000e05057224 */ /* 0x080fe200078e02ff */
[C---:B------:R-:W-:Y:S01]  /*1260*/  SEL R21, R4.reuse, R21, !P1 ;  /* 0x0000001504157207 */ /* 0x040fe20004800000 */
[-C--:B---3--:R-:W-:Y:S01]  /*1270*/  IMAD R16, R13, R14.reuse, RZ ;  /* 0x0000000e0d107224 */ /* 0x088fe200078e02ff */
[----:B------:R-:W-:Y:S01]  /*1280*/  SEL R17, R4, R17, !P1 ;  /* 0x0000001104117207 */ /* 0x000fe20004800000 */
[----:B------:R-:W-:Y:S01]  /*1290*/  IMAD R49, R19, R14, RZ ;  /* 0x0000000e13317224 */ /* 0x000fe200078e02ff */
[----:B----4-:R-:W-:Y:S01]  /*12a0*/  LEA R19, P6, R9, R10, 0x1 ;  /* 0x0000000a09137211 */ /* 0x010fe200078c08ff */
[----:B-1----:R-:W-:Y:S01]  /*12b0*/  IMAD R13, R8, UR6, RZ ;  /* 0x00000006080d7c24 */ /* 0x002fe2000f8e02ff */
[----:B------:R-:W-:Y:S01]  /*12c0*/  SEL R4, R4, R23, !P1 ;  /* 0x0000001704047207 */ /* 0x000fe20004800000 */
[-C--:B------:R-:W-:Y:S01]  /*12d0*/  IMAD R15, R15, R14.reuse, RZ ;  /* 0x0000000e0f0f7224 */ /* 0x080fe200078e02ff */
[-C--:B------:R-:W-:Y:S01]  /*12e0*/  LEA.HI.X.SX32 R18, R9, R11.reuse, 0x1, P6 ;  /* 0x0000000b09127211 */ /* 0x080fe200030f0eff */
[----:B------:R-:W-:Y:S01]  /*12f0*/  IMAD R17, R17, R14, RZ ;  /* 0x0000000e11117224 */ /* 0x000fe200078e02ff */
[----:B------:R-:W-:Y:S01]  /*1300*/  LEA R93, P0, R5, R10, 0x1 ;  /* 0x0000000a055d7211 */ /* 0x000fe200078008ff */
[----:B------:R-:W-:Y:S01]  /*1310*/  IMAD R21, R21, R14, RZ ;  /* 0x0000000e15157224 */ /* 0x000fe200078e02ff */
[----:B-----5:R-:W-:Y:S01]  /*1320*/  LEA R6, P6, R13, R6, 0x1 ;  /* 0x000000060d067211 */ /* 0x020fe200078c08ff */
[----:B------:R-:W-:Y:S01]  /*1330*/  IMAD R14, R4, R14, RZ ;  /* 0x0000000e040e7224 */ /* 0x000fe200078e02ff */
[----:B------:R-:W-:Y:S01]  /*1340*/  LEA.HI.X.SX32 R92, R5, R11, 0x1, P0 ;  /* 0x0000000b055c7211 */ /* 0x000fe200000f0eff */
[----:B------:R-:W-:Y:S01]  /*1350*/  USHF.R.S32.HI UR6, URZ, 0x1f, UR4 ;  /* 0x0000001fff067899 */ /* 0x000fe20008011404 */
[----:B------:R-:W-:-:S02]  /*1360*/  LEA.HI.X.SX32 R7, R13, R7, 0x1, P6 ;  /* 0x000000070d077211 */ /* 0x000fc400030f0eff */
[----:B------:R-:W-:Y:S01]  /*1370*/  CS2R R22, SRZ ;  /* 0x0000000000167805 */ /* 0x000fe2000001ff00 */
[----:B------:R-:W1:Y:S01]  /*1380*/  LDC R13, c[0x0][0x3a8] ;  /* 0x0000ea00ff0d7b82 */ /* 0x000e620000000800 */
[-C--:B------:R-:W-:Y:S01]  /*1390*/  LEA R4, P5, R16, R10.reuse, 0x1 ;  /* 0x0000000a10047211 */ /* 0x080fe200078a08ff */
[----:B------:R-:W-:Y:S01]  /*13a0*/  ULEA.HI UR6, UR6, UR4, URZ, 0x6 ;  /* 0x0000000406067291 */ /* 0x000fe2000f8f30ff */
[-C--:B------:R-:W-:Y:S02]  /*13b0*/  LEA R8, P4, R15, R10.reuse, 0x1 ;  /* 0x0000000a0f087211 */ /* 0x080fe400078808ff */
[-C--:B------:R-:W-:Y:S01]  /*13c0*/  LEA R80, P3, R17, R10.reuse, 0x1 ;  /* 0x0000000a11507211 */ /* 0x080fe200078608ff */
[----:B------:R-:W-:Y:S01]  /*13d0*/  USHF.R.S32.HI UR6, URZ, 0x6, UR6 ;  /* 0x00000006ff067899 */ /* 0x000fe20008011406 */
[-C--:B------:R-:W-:Y:S02]  /*13e0*/  LEA R48, P2, R49, R10.reuse, 0x1 ;  /* 0x0000000a31307211 */ /* 0x080fe400078408ff */
[----:B------:R-:W-:-:S02]  /*13f0*/  LEA R87, P1, R21, R10, 0x1 ;  /* 0x0000000a15577211 */ /* 0x000fc400078208ff */
[----:B------:R-:W-:Y:S02]  /*1400*/  LEA R91, P0, R14, R10, 0x1 ;  /* 0x0000000a0e5b7211 */ /* 0x000fe400078008ff */
[----:B------:R-:W2:Y:S01]  /*1410*/  LDC R10, c[0x0][0x3ac] ;  /* 0x0000eb00ff0a7b82 */ /* 0x000ea20000000800 */
[-C--:B------:R-:W-:Y:S02]  /*1420*/  LEA.HI.X.SX32 R5, R16, R11.reuse, 0x1, P5 ;  /* 0x0000000b10057211 */ /* 0x080fe400028f0eff */
[-C--:B------:R-:W-:Y:S02]  /*1430*/  LEA.HI.X.SX32 R9, R15, R11.reuse, 0x1, P4 ;  /* 0x0000000b0f097211 */ /* 0x080fe400020f0eff */
[-C--:B------:R-:W-:Y:S02]  /*1440*/  LEA.HI.X.SX32 R81, R17, R11.reuse, 0x1, P3 ;  /* 0x0000000b11517211 */ /* 0x080fe400018f0eff */
[-C--:B------:R-:W-:Y:S02]  /*1450*/  LEA.HI.X.SX32 R49, R49, R11.reuse, 0x1, P2 ;  /* 0x0000000b31317211 */ /* 0x080fe400010f0eff */
[----:B------:R-:W-:-:S02]  /*1460*/  LEA.HI.X.SX32 R88, R21, R11, 0x1, P1 ;  /* 0x0000000b15587211 */ /* 0x000fc400008f0eff */
[----:B------:R-:W-:Y:S02]  /*1470*/  CS2R R20, SRZ ;  /* 0x0000000000147805 */ /* 0x000fe4000001ff00 */
[----:B------:R-:W-:Y:S01]  /*1480*/  LEA.HI.X.SX32 R90, R14, R11, 0x1, P0 ;  /* 0x0000000b0e5a7211 */ /* 0x000fe200000f0eff */
[-C--:B-1----:R-:W-:Y:S01]  /*1490*/  IMAD R2, R2, R13.reuse, RZ ;  /* 0x0000000d02027224 */ /* 0x082fe200078e02ff */
[----:B------:R-:W-:Y:S01]  /*14a0*/  LOP3.LUT R11, R27, 0x3f, RZ, 0xc0, !PT ;  /* 0x0000003f1b0b7812 */ /* 0x000fe200078ec0ff */
[-C--:B------:R-:W-:Y:S01]  /*14b0*/  IMAD R12, R12, R13.reuse, RZ ;  /* 0x0000000d0c0c7224 */ /* 0x080fe200078e02ff */
[----:B------:R-:W-:Y:S01]  /*14c0*/  LOP3.LUT R3, R3, 0x40, RZ, 0x3c, !PT ;  /* 0x0000004003037812 */ /* 0x000fe200078e3cff */
[-C--:B------:R-:W-:Y:S01]  /*14d0*/  IMAD R125, R125, R13.reuse, RZ ;  /* 0x0000000d7d7d7224 */ /* 0x080fe200078e02ff */
[----:B------:R2:W-:Y:S01]  /*14e0*/  STL [R1], R2 ;  /* 0x0000000201007387 */ /* 0x0005e20000100800 */
[-C--:B------:R-:W-:Y:S02]  /*14f0*/  IMAD R124, R124, R13.reuse, RZ ;  /* 0x0000000d7c7c7224 */ /* 0x080fe400078e02ff */
[----:B------:R-:W-:-:S02]  /*1500*/  IMAD R123, R123, R13, RZ ;  /* 0x0000000d7b7b7224 */ /* 0x000fc400078e02ff */
[-C--:B------:R-:W-:Y:S02]  /*1510*/  IMAD R122, R122, R13.reuse, RZ ;  /* 0x0000000d7a7a7224 */ /* 0x080fe400078e02ff */
[-C--:B------:R-:W-:Y:S02]  /*1520*/  IMAD R121, R121, R13.reuse, RZ ;  /* 0x0000000d79797224 */ /* 0x080fe400078e02ff */
[-C--:B------:R-:W-:Y:S02]  /*1530*/  IMAD R120, R120, R13.reuse, RZ ;  /* 0x0000000d78787224 */ /* 0x080fe400078e02ff */
[-C--:B------:R-:W-:Y:S02]  /*1540*/  IMAD R119, R119, R13.reuse, RZ ;  /* 0x0000000d77777224 */ /* 0x080fe400078e02ff */
        /* <DEDUP_REMOVED lines=22> */
[----:B------:R-:W-:Y:S02]  /*16b0*/  IMAD R95, R95, R13, RZ ;  /* 0x0000000d5f5f7224 */ /* 0x000fe400078e02ff */
[----:B--2---:R-:W-:-:S07]  /*16c0*/  IMAD R2, R11, R10, RZ ;  /* 0x0000000a0b027224 */ /* 0x004fce00078e02ff */
.L_x_2:
[----:B------:R-:W1:Y:S01]  /*16d0*/  S2R R10, SR_TID.X ;  /* 0x00000000000a7919 */ /* 0x000e620000002100 */
[----:B------:R-:W2:Y:S01]  /*16e0*/  LDC R11, c[0x0][0x3a8] ;  /* 0x0000ea00ff0b7b82 */ /* 0x000ea20000000800 */
[----:B------:R-:W-:Y:S02]  /*16f0*/  PRMT R51, RZ, 0x7610, R51 ;  /* 0x00007610ff337816 */ /* 0x000fe40000000033 */
[----:B------:R-:W-:Y:S02]  /*1700*/  PRMT R50, RZ, 0x7610, R50 ;  /* 0x00007610ff327816 */ /* 0x000fe40000000032 */
[--C-:B-1----:R-:W-:Y:S02]  /*1710*/  SHF.R.U32.HI R86, RZ, 0x8, R10.reuse ;  /* 0x00000008ff567819 */ /* 0x102fe4000001160a */
[----:B------:R-:W-:Y:S02]  /*1720*/  SHF.R.U32.HI R10, RZ, 0x8, R10 ;  /* 0x00000008ff0a7819 */ /* 0x000fe4000001160a */
[----:B------:R-:W-:-:S02]  /*1730*/  SGXT.U32 R86, R86, 0x1 ;  /* 0x000000015656781a */ /* 0x000fc40000000000 */
[----:B------:R-:W-:Y:S02]  /*1740*/  SGXT.U32 R10, R10, 0x1 ;  /* 0x000000010a0a781a */ /* 0x000fe40000000000 */
[C---:B------:R-:W-:Y:S02]  /*1750*/  ISETP.GE.AND P0, PT, R86.reuse, UR7, PT ;  /* 0x0000000756007c0c */ /* 0x040fe4000bf06270 */
[----:B------:R-:W-:Y:S01]  /*1760*/  LOP3.LUT R12, R86, 0x8, RZ, 0xfc, !PT ;  /* 0x00000008560c7812 */ /* 0x000fe200078efcff */
[----:B--2---:R-:W-:-:S03]  /*1770*/  IMAD R10, R10, R11, RZ ;  /* 0x0000000b0a0a7224 */ /* 0x004fc600078e02ff */
[----:B------:R-:W-:Y:S01]  /*1780*/  ISETP.GE.AND P1, PT, R12, UR7, PT ;  /* 0x000000070c007c0c */ /* 0x000fe2000bf26270 */
[----:B------:R-:W-:Y:S01]  /*1790*/  IMAD.WIDE R10, R10, 0x2, R6 ;  /* 0x000000020a0a7825 */ /* 0x000fe200078e0206 */
[----:B------:R-:W-:-:S05]  /*17a0*/  LOP3.LUT R12, R86, 0x2, RZ, 0xfc, !PT ;  /* 0x00000002560c7812 */ /* 0x000fca00078efcff */
[----:B------:R1:W2:Y:S01]  /*17b0*/  @!P0 LDG.E.U16 R51, desc[UR8][R10.64] ;  /* 0x000000080a338981 */ /* 0x0002a2000c1e1500 */
[----:B------:R-:W-:Y:S01]  /*17c0*/  LOP3.LUT R13, R86, 0x4, RZ, 0xfc, !PT ;  /* 0x00000004560d7812 */ /* 0x000fe200078efcff */
[----:B-1----:R-:W-:-:S05]  /*17d0*/  IMAD.WIDE R10, R98, 0x2, R6 ;  /* 0x00000002620a7825 */ /* 0x002fca00078e0206 */
[----:B------:R1:W3:Y:S01]  /*17e0*/  @!P1 LDG.E.U16 R50, desc[UR8][R10.64] ;  /* 0x000000080a329981 */ /* 0x0002e2000c1e1500 */
[----:B------:R-:W-:Y:S02]  /*17f0*/  ISETP.GE.AND P1, PT, R12, UR7, PT ;  /* 0x000000070c007c0c */ /* 0x000fe4000bf26270 */
[C---:B------:R-:W-:Y:S02]  /*1800*/  LOP3.LUT R12, R86.reuse, 0x6, RZ, 0xfc, !PT ;  /* 0x00000006560c7812 */ /* 0x040fe400078efcff */
[----:B------:R-:W-:Y:S02]  /*1810*/  ISETP.GE.AND P2, PT, R13, UR7, PT ;  /* 0x000000070d007c0c */ /* 0x000fe4000bf46270 */
[----:B------:R-:W-:Y:S02]  /*1820*/  PRMT R40, RZ, 0x7610, R40 ;  /* 0x00007610ff287816 */ /* 0x000fe40000000028 */
[C---:B------:R-:W-:Y:S01]  /*1830*/  LOP3.LUT R13, R86.reuse, 0xa, RZ, 0xfc, !PT ;  /* 0x0000000a560d7812 */ /* 0x040fe200078efcff */
[----:B-1----:R-:W-:Y:S01]  /*1840*/  IMAD.WIDE R10, R95, 0x2, R6 ;  /* 0x000000025f0a7825 */ /* 0x002fe200078e0206 */
[----:B------:R-:W-:-:S02]  /*1850*/  LOP3.LUT R14, R86, 0xc, RZ, 0xfc, !PT ;  /* 0x0000000c560e7812 */ /* 0x000fc400078efcff */
[----:B------:R-:W-:Y:S02]  /*1860*/  ISETP.GE.AND P4, PT, R12, UR7, PT ;  /* 0x000000070c007c0c */ /* 0x000fe4000bf86270 */
[----:B------:R-:W-:Y:S01]  /*1870*/  LOP3.LUT R15, R86, 0xe, RZ, 0xfc, !PT ;  /* 0x0000000e560f7812 */ /* 0x000fe200078efcff */
[----:B------:R1:W4:Y:S01]  /*1880*/  @!P1 LDG.E.U16 R40, desc[UR8][R10.64] ;  /* 0x000000080a289981 */ /* 0x000322000c1e1500 */
[----:B------:R-:W-:Y:S02]  /*1890*/  ISETP.GE.AND P5, PT, R13, UR7, PT ;  /* 0x000000070d007c0c */ /* 0x000fe4000bfa6270 */
[----:B------:R-:W-:Y:S02]  /*18a0*/  ISETP.GE.AND P3, PT, R14, UR7, PT ;  /* 0x000000070e007c0c */ /* 0x000fe4000bf66270 */
[----:B------:R-:W-:Y:S02]  /*18b0*/  PRMT R39, RZ, 0x7610, R39 ;  /* 0x00007610ff277816 */ /* 0x000fe40000000027 */
[----:B------:R-:W-:-:S02]  /*18c0*/  LOP3.LUT R14, R86, 0x10, RZ, 0xfc, !PT ;  /* 0x00000010560e7812 */ /* 0x000fc400078efcff */
[----:B------:R-:W-:Y:S01]  /*18d0*/  ISETP.GE.AND P0, PT, R15, UR7, PT ;  /* 0x000000070f007c0c */ /* 0x000fe2000bf06270 */
[----:B-1----:R-:W-:Y:S01]  /*18e0*/  IMAD.WIDE R10, R96, 0x2, R6 ;  /* 0x00000002600a7825 */ /* 0x002fe200078e0206 */
[----:B------:R-:W-:Y:S02]  /*18f0*/  PRMT R33, RZ, 0x7610, R33 ;  /* 0x00007610ff217816 */ /* 0x000fe40000000021 */
[----:B------:R-:W-:Y:S01]  /*1900*/  LOP3.LUT R15, R86, 0x12, RZ, 0xfc, !PT ;  /* 0x00000012560f7812 */ /* 0x000fe200078efcff */
[----:B------:R-:W-:Y:S01]  /*1910*/  IMAD.WIDE R12, R97, 0x2, R6 ;  /* 0x00000002610c7825 */ /* 0x000fe200078e0206 */
[----:B------:R-:W-:Y:S01]  /*1920*/  ISETP.GE.AND P1, PT, R14, UR7, PT ;  /* 0x000000070e007c0c */ /* 0x000fe2000bf26270 */
[----:B------:R1:W5:Y:S01]  /*1930*/  @!P2 LDG.E.U16 R39, desc[UR8][R10.64] ;  /* 0x000000080a27a981 */ /* 0x000362000c1e1500 */
[----:B------:R-:W-:Y:S02]  /*1940*/  PRMT R43, RZ, 0x7610, R43 ;  /* 0x00007610ff2b7816 */ /* 0x000fe4000000002b */
[----:B------:R-:W-:Y:S01]  /*1950*/  LOP3.LUT R14, R86, 0x14, RZ, 0xfc, !PT ;  /* 0x00000014560e7812 */ /* 0x000fe200078efcff */
[----:B------:R0:W2:Y:S01]  /*1960*/  @!P4 LDG.E.U16 R33, desc[UR8][R12.64] ;  /* 0x000000080c21c981 */ /* 0x0000a2000c1e1500 */
[----:B------:R-:W-:-:S02]  /*1970*/  ISETP.GE.AND P2, PT, R15, UR7, PT ;  /* 0x000000070f007c0c */ /* 0x000fc4000bf46270 */
[----:B------:R-:W-:Y:S01]  /*1980*/  PRMT R38, RZ, 0x7610, R38 ;  /* 0x00007610ff267816 */ /* 0x000fe20000000026 */
[--C-:B-1----:R-:W-:Y:S01]  /*1990*/  IMAD.WIDE R10, R99, 0x2, R6.reuse ;  /* 0x00000002630a7825 */ /* 0x102fe200078e0206 */
[----:B------:R-:W-:Y:S02]  /*19a0*/  LOP3.LUT R16, R86, 0x16, RZ, 0xfc, !PT ;  /* 0x0000001656107812 */ /* 0x000fe400078efcff */
[----:B------:R-:W-:Y:S01]  /*19b0*/  ISETP.GE.AND P4, PT, R14, UR7, PT ;  /* 0x000000070e007c0c */ /* 0x000fe2000bf86270 */
[----:B0-----:R-:W-:Y:S01]  /*19c0*/  IMAD.WIDE R12, R100, 0x2, R6 ;  /* 0x00000002640c7825 */ /* 0x001fe200078e0206 */
[----:B------:R0:W2:Y:S01]  /*19d0*/  @!P5 LDG.E.U16 R43, desc[UR8][R10.64] ;  /* 0x000000080a2bd981 */ /* 0x0000a2000c1e1500 */
[----:B------:R-:W-:Y:S02]  /*19e0*/  PRMT R26, RZ, 0x7610, R26 ;  /* 0x00007610ff1a7816 */ /* 0x000fe4000000001a */
[----:B------:R-:W-:Y:S01]  /*19f0*/  PRMT R32, RZ, 0x7610, R32 ;  /* 0x00007610ff207816 */ /* 0x000fe20000000020 */
[--C-:B------:R-:W-:Y:S01]  /*1a00*/  IMAD.WIDE R14, R101, 0x2, R6.reuse ;  /* 0x00000002650e7825 */ /* 0x100fe200078e0206 */
[----:B------:R-:W-:Y:S01]  /*1a10*/  LOP3.LUT R17, R86, 0x18, RZ, 0xfc, !PT ;  /* 0x0000001856117812 */ /* 0x000fe200078efcff */
[----:B------:R1:W2:Y:S01]  /*1a20*/  @!P3 LDG.E.U16 R38, desc[UR8][R12.64] ;  /* 0x000000080c26b981 */ /* 0x0002a2000c1e1500 */
[----:B------:R-:W-:Y:S01]  /*1a30*/  ISETP.GE.AND P5, PT, R16, UR7, PT ;  /* 0x0000000710007c0c */ /* 0x000fe2000bfa6270 */
[----:B0-----:R-:W-:Y:S01]  /*1a40*/  IMAD.WIDE R10, R102, 0x2, R6 ;  /* 0x00000002660a7825 */ /* 0x001fe200078e0206 */
[----:B------:R-:W-:Y:S01]  /*1a50*/  PRMT R41, RZ, 0x7610, R41 ;  /* 0x00007610ff297816 */ /* 0x000fe20000000029 */
[----:B------:R0:W2:Y:S01]  /*1a60*/  @!P0 LDG.E.U16 R32, desc[UR8][R14.64] ;  /* 0x000000080e208981 */ /* 0x0000a2000c1e1500 */
[----:B------:R-:W-:-:S02]  /*1a70*/  LOP3.LUT R16, R86, 0x1a, RZ, 0xfc, !PT ;  /* 0x0000001a56107812 */ /* 0x000fc400078efcff */
[----:B------:R-:W-:Y:S01]  /*1a80*/  ISETP.GE.AND P6, PT, R17, UR7, PT ;  /* 0x0000000711007c0c */ /* 0x000fe2000bfc6270 */
[----:B-1----:R-:W-:Y:S01]  /*1a90*/  IMAD.WIDE R12, R103, 0x2, R6 ;  /* 0x00000002670c7825 */ /* 0x002fe200078e0206 */
[----:B------:R-:W-:Y:S01]  /*1aa0*/  LOP3.LUT R17, R86, 0x1c, RZ, 0xfc, !PT ;  /* 0x0000001c56117812 */ /* 0x000fe200078efcff */
[----:B------:R1:W2:Y:S01]  /*1ab0*/  @!P1 LDG.E.U16 R26, desc[UR8][R10.64] ;  /* 0x000000080a1a9981 */ /* 0x0002a2000c1e1500 */
[----:B------:R-:W-:Y:S02]  /*1ac0*/  PRMT R37, RZ, 0x7610, R37 ;  /* 0x00007610ff257816 */ /* 0x000fe40000000025 */
[----:B------:R-:W-:Y:S01]  /*1ad0*/  ISETP.GE.AND P0, PT, R16, UR7, PT ;  /* 0x0000000710007c0c */ /* 0x000fe2000bf06270 */
[----:B------:R1:W2:Y:S01]  /*1ae0*/  @!P2 LDG.E.U16 R41, desc[UR8][R12.64] ;  /* 0x000000080c29a981 */ /* 0x0002a2000c1e1500 */
[----:B0-----:R-:W-:Y:S02]  /*1af0*/  LOP3.LUT R14, R86, 0x20, RZ, 0xfc, !PT ;  /* 0x00000020560e7812 */ /* 0x001fe400078efcff */
[----:B------:R-:W-:Y:S01]  /*1b00*/  PRMT R31, RZ, 0x7610, R31 ;  /* 0x00007610ff1f7816 */ /* 0x000fe2000000001f */
[----:B-1----:R-:W-:Y:S01]  /*1b10*/  IMAD.WIDE R10, R104, 0x2, R6 ;  /* 0x00000002680a7825 */ /* 0x002fe200078e0206 */
[----:B------:R-:W-:-:S02]  /*1b20*/  LOP3.LUT R16, R86, 0x1e, RZ, 0xfc, !PT ;  /* 0x0000001e56107812 */ /* 0x000fc400078efcff */
[----:B------:R-:W-:Y:S01]  /*1b30*/  ISETP.GE.AND P1, PT, R17, UR7, PT ;  /* 0x0000000711007c0c */ /* 0x000fe2000bf26270 */
[----:B------:R-:W-:Y:S01]  /*1b40*/  IMAD.WIDE R12, R105, 0x2, R6 ;  /* 0x00000002690c7825 */ /* 0x000fe200078e0206 */
[----:B------:R-:W-:Y:S01]  /*1b50*/  ISETP.GE.AND P3, PT, R14, UR7, PT ;  /* 0x000000070e007c0c */ /* 0x000fe2000bf66270 */
[----:B------:R0:W2:Y:S01]  /*1b60*/  @!P4 LDG.E.U16 R37, desc[UR8][R10.64] ;  /* 0x000000080a25c981 */ /* 0x0000a2000c1e1500 */
[----:B------:R-:W-:Y:S02]  /*1b70*/  PRMT R24, RZ, 0x7610, R24 ;  /* 0x00007610ff187816 */ /* 0x000fe40000000018 */
[C---:B------:R-:W-:Y:S01]  /*1b80*/  LOP3.LUT R15, R86.reuse, 0x22, RZ, 0xfc, !PT ;  /* 0x00000022560f7812 */ /* 0x040fe200078efcff */
[----:B------:R1:W2:Y:S01]  /*1b90*/  @!P5 LDG.E.U16 R31, desc[UR8][R12.64] ;  /* 0x000000080c1fd981 */ /* 0x0002a2000c1e1500 */
[----:B------:R-:W-:Y:S02]  /*1ba0*/  LOP3.LUT R14, R86, 0x24, RZ, 0xfc, !PT ;  /* 0x00000024560e7812 */ /* 0x000fe400078efcff */
[----:B------:R-:W-:Y:S01]  /*1bb0*/  ISETP.GE.AND P2, PT, R16, UR7, PT ;  /* 0x0000000710007c0c */ /* 0x000fe2000bf46270 */
[----:B0-----:R-:W-:Y:S01]  /*1bc0*/  IMAD.WIDE R10, R106, 0x2, R6 ;  /* 0x000000026a0a7825 */ /* 0x001fe200078e0206 */
[----:B------:R-:W-:-:S02]  /*1bd0*/  PRMT R42, RZ, 0x7610, R42 ;  /* 0x00007610ff2a7816 */ /* 0x000fc4000000002a */
[----:B------:R-:W-:Y:S01]  /*1be0*/  LOP3.LUT R16, R86, 0x26, RZ, 0xfc, !PT ;  /* 0x0000002656107812 */ /* 0x000fe200078efcff */
[--C-:B-1----:R-:W-:Y:S01]  /*1bf0*/  IMAD.WIDE R12, R107, 0x2, R6.reuse ;  /* 0x000000026b0c7825 */ /* 0x102fe200078e0206 */
[----:B------:R-:W-:Y:S01]  /*1c00*/  ISETP.GE.AND P4, PT, R15, UR7, PT ;  /* 0x000000070f007c0c */ /* 0x000fe2000bf86270 */
[----:B------:R0:W2:Y:S01]  /*1c10*/  @!P6 LDG.E.U16 R24, desc[UR8][R10.64] ;  /* 0x000000080a18e981 */ /* 0x0000a2000c1e1500 */
[----:B------:R-:W-:Y:S01]  /*1c20*/  ISETP.GE.AND P5, PT, R14, UR7, PT ;  /* 0x000000070e007c0c */ /* 0x000fe2000bfa6270 */
[----:B------:R-:W-:Y:S01]  /*1c30*/  IMAD.WIDE R14, R108, 0x2, R6 ;  /* 0x000000026c0e7825 */ /* 0x000fe200078e0206 */
[----:B------:R-:W-:Y:S01]  /*1c40*/  PRMT R36, RZ, 0x7610, R36 ;  /* 0x00007610ff247816 */ /* 0x000fe20000000024 */
[----:B------:R1:W2:Y:S01]  /*1c50*/  @!P0 LDG.E.U16 R42, desc[UR8][R12.64] ;  /* 0x000000080c2a8981 */ /* 0x0002a2000c1e1500 */
[----:B------:R-:W-:Y:S02]  /*1c60*/  LOP3.LUT R17, R86, 0x28, RZ, 0xfc, !PT ;  /* 0x0000002856117812 */ /* 0x000fe400078efcff */
[----:B------:R-:W-:-:S02]  /*1c70*/  ISETP.GE.AND P6, PT, R16, UR7, PT ;  /* 0x0000000710007c0c */ /* 0x000fc4000bfc6270 */
[----:B------:R-:W-:Y:S01]  /*1c80*/  LOP3.LUT R16, R86, 0x2a, RZ, 0xfc, !PT ;  /* 0x0000002a56107812 */ /* 0x000fe200078efcff */
[----:B------:R-:W2:Y:S01]  /*1c90*/  @!P1 LDG.E.U16 R36, desc[UR8][R14.64] ;  /* 0x000000080e249981 */ /* 0x000ea2000c1e1500 */
[----:B------:R-:W-:Y:S01]  /*1ca0*/  ISETP.GE.AND P0, PT, R17, UR7, PT ;  /* 0x0000000711007c0c */ /* 0x000fe2000bf06270 */
[----:B0-----:R-:W-:Y:S01]  /*1cb0*/  IMAD.WIDE R10, R109, 0x2, R6 ;  /* 0x000000026d0a7825 */ /* 0x001fe200078e0206 */
[----:B------:R-:W-:Y:S02]  /*1cc0*/  PRMT R30, RZ, 0x7610, R30 ;  /* 0x00007610ff1e7816 */ /* 0x000fe4000000001e */
[----:B------:R-:W-:Y:S01]  /*1cd0*/  PRMT R45, RZ, 0x7610, R45 ;  /* 0x00007610ff2d7816 */ /* 0x000fe2000000002d */
[----:B-1----:R-:W-:Y:S01]  /*1ce0*/  IMAD.WIDE R12, R110, 0x2, R6 ;  /* 0x000000026e0c7825 */ /* 0x002fe200078e0206 */
[----:B------:R-:W-:Y:S02]  /*1cf0*/  ISETP.GE.AND P1, PT, R16, UR7, PT ;  /* 0x0000000710007c0c */ /* 0x000fe4000bf26270 */
[C---:B------:R-:W-:Y:S01]  /*1d00*/  LOP3.LUT R17, R86.reuse, 0x2c, RZ, 0xfc, !PT ;  /* 0x0000002c56117812 */ /* 0x040fe200078efcff */
[----:B------:R-:W2:Y:S01]  /*1d10*/  @!P2 LDG.E.U16 R30, desc[UR8][R10.64] ;  /* 0x000000080a1ea981 */ /* 0x000ea2000c1e1500 */
[----:B------:R-:W-:-:S02]  /*1d20*/  LOP3.LUT R16, R86, 0x2e, RZ, 0xfc, !PT ;  /* 0x0000002e56107812 */ /* 0x000fc400078efcff */
[----:B------:R-:W-:Y:S01]  /*1d30*/  ISETP.GE.AND P2, PT, R17, UR7, PT ;  /* 0x0000000711007c0c */ /* 0x000fe2000bf46270 */
[----:B------:R-:W2:Y:S01]  /*1d40*/  @!P3 LDG.E.U16 R45, desc[UR8][R12.64] ;  /* 0x000000080c2db981 */ /* 0x000ea2000c1e1500 */
[----:B------:R-:W-:Y:S01]  /*1d50*/  ISETP.GE.AND P3, PT, R16, UR7, PT ;  /* 0x0000000710007c0c */ /* 0x000fe2000bf66270 */
[----:B------:R-:W-:Y:S01]  /*1d60*/  IMAD.WIDE R16, R114, 0x2, R6 ;  /* 0x0000000272107825 */ /* 0x000fe200078e0206 */
[----:B------:R-:W-:-:S06]  /*1d70*/  PRMT R44, RZ, 0x7610, R44 ;  /* 0x00007610ff2c7816 */ /* 0x000fcc000000002c */
[----:B------:R0:W2:Y:S02]  /*1d80*/  @!P0 LDG.E.U16 R44, desc[UR8][R16.64] ;  /* 0x00000008102c8981 */ /* 0x0000a4000c1e1500 */
[----:B0-----:R-:W-:-:S04]  /*1d90*/  LOP3.LUT R16, R86, 0x34, RZ, 0xfc, !PT ;  /* 0x0000003456107812 */ /* 0x001fc800078efcff */
[----:B------:R-:W-:Y:S02]  /*1da0*/  ISETP.GE.AND P0, PT, R16, UR7, PT ;  /* 0x0000000710007c0c */ /* 0x000fe4000bf06270 */
[----:B------:R-:W2:Y:S01]  /*1db0*/  LDL R16, [R1] ;  /* 0x0000000001107983 */ /* 0x000ea20000100800 */
[----:B------:R-:W-:Y:S01]  /*1dc0*/  PRMT R29, RZ, 0x7610, R29 ;  /* 0x00007610ff1d7816 */ /* 0x000fe2000000001d */
[----:B------:R-:W-:Y:S01]  /*1dd0*/  IMAD.WIDE R14, R113, 0x2, R6 ;  /* 0x00000002710e7825 */ /* 0x000fe200078e0206 */
[----:B------:R-:W-:Y:S02]  /*1de0*/  PRMT R34, RZ, 0x7610, R34 ;  /* 0x00007610ff227816 */ /* 0x000fe40000000022 */
[----:B------:R-:W-:Y:S01]  /*1df0*/  PRMT R27, RZ, 0x7610, R27 ;  /* 0x00007610ff1b7816 */ /* 0x000fe2000000001b */
[----:B------:R-:W-:Y:S01]  /*1e00*/  IMAD.WIDE R10, R111, 0x2, R6 ;  /* 0x000000026f0a7825 */ /* 0x000fe200078e0206 */
[----:B------:R-:W-:Y:S01]  /*1e10*/  LOP3.LUT R25, R86, 0x30, RZ, 0xfc, !PT ;  /* 0x0000003056197812 */ /* 0x000fe200078efcff */
[----:B------:R0:W3:Y:S01]  /*1e20*/  @!P6 LDG.E.U16 R29, desc[UR8][R14.64] ;  /* 0x000000080e1de981 */ /* 0x0000e2000c1e1500 */
[----:B------:R-:W-:Y:S01]  /*1e30*/  PRMT R28, RZ, 0x7610, R28 ;  /* 0x00007610ff1c7816 */ /* 0x000fe2000000001c */
[----:B------:R-:W-:Y:S01]  /*1e40*/  IMAD.WIDE R12, R112, 0x2, R6 ;  /* 0x00000002700c7825 */ /* 0x000fe200078e0206 */
[----:B------:R-:W-:Y:S01]  /*1e50*/  LOP3.LUT R17, R86, 0x32, RZ, 0xfc, !PT ;  /* 0x0000003256117812 */ /* 0x000fe200078efcff */
[----:B------:R1:W3:Y:S01]  /*1e60*/  @!P4 LDG.E.U16 R34, desc[UR8][R10.64] ;  /* 0x000000080a22c981 */ /* 0x0002e2000c1e1500 */
[----:B------:R-:W-:-:S02]  /*1e70*/  ISETP.GE.AND P4, PT, R25, UR7, PT ;  /* 0x0000000719007c0c */ /* 0x000fc4000bf86270 */
[----:B------:R-:W-:Y:S01]  /*1e80*/  PRMT R25, RZ, 0x7610, R25 ;  /* 0x00007610ff197816 */ /* 0x000fe20000000019 */
[----:B------:R1:W3:Y:S01]  /*1e90*/  @!P5 LDG.E.U16 R27, desc[UR8][R12.64] ;  /* 0x000000080c1bd981 */ /* 0x0002e2000c1e1500 */
[----:B0-----:R-:W-:Y:S01]  /*1ea0*/  IMAD.WIDE R14, R118, 0x2, R6 ;  /* 0x00000002760e7825 */ /* 0x001fe200078e0206 */
[----:B------:R-:W-:Y:S02]  /*1eb0*/  ISETP.GE.AND P5, PT, R17, UR7, PT ;  /* 0x0000000711007c0c */ /* 0x000fe4000bfa6270 */
[----:B------:R-:W-:Y:S01]  /*1ec0*/  PRMT R35, RZ, 0x7610, R35 ;  /* 0x00007610ff237816 */ /* 0x000fe20000000023 */
[--C-:B-1----:R-:W-:Y:S01]  /*1ed0*/  IMAD.WIDE R10, R115, 0x2, R6.reuse ;  /* 0x00000002730a7825 */ /* 0x102fe200078e0206 */
[----:B------:R0:W3:Y:S03]  /*1ee0*/  @!P3 LDG.E.U16 R28, desc[UR8][R14.64] ;  /* 0x000000080e1cb981 */ /* 0x0000e6000c1e1500 */
[----:B------:R-:W-:Y:S01]  /*1ef0*/  IMAD.WIDE R12, R116, 0x2, R6 ;  /* 0x00000002740c7825 */ /* 0x000fe200078e0206 */
[----:B------:R1:W3:Y:S01]  /*1f00*/  @!P1 LDG.E.U16 R25, desc[UR8][R10.64] ;  /* 0x000000080a199981 */ /* 0x0002e2000c1e1500 */
[----:B------:R-:W-:-:S02]  /*1f10*/  PRMT R47, RZ, 0x7610, R47 ;  /* 0x00007610ff2f7816 */ /* 0x000fc4000000002f */
[----:B------:R-:W-:Y:S01]  /*1f20*/  PRMT R46, RZ, 0x7610, R46 ;  /* 0x00007610ff2e7816 */ /* 0x000fe2000000002e */
[----:B------:R1:W3:Y:S01]  /*1f30*/  @!P2 LDG.E.U16 R35, desc[UR8][R12.64] ;  /* 0x000000080c23a981 */ /* 0x0002e2000c1e1500 */
[C---:B0-----:R-:W-:Y:S02]  /*1f40*/  LOP3.LUT R14, R86.reuse, 0x36, RZ, 0xfc, !PT ;  /* 0x00000036560e7812 */ /* 0x041fe400078efcff */
[----:B------:R-:W-:Y:S01]  /*1f50*/  LOP3.LUT R15, R86, 0x38, RZ, 0xfc, !PT ;  /* 0x00000038560f7812 */ /* 0x000fe200078efcff */
[----:B-1----:R-:W-:Y:S01]  /*1f60*/  IMAD.WIDE R10, R119, 0x2, R6 ;  /* 0x00000002770a7825 */ /* 0x002fe200078e0206 */
[----:B------:R-:W-:-:S03]  /*1f70*/  ISETP.GE.AND P1, PT, R14, UR7, PT ;  /* 0x000000070e007c0c */ /* 0x000fc6000bf26270 */
[----:B------:R-:W-:Y:S01]  /*1f80*/  IMAD.WIDE R12, R120, 0x2, R6 ;  /* 0x00000002780c7825 */ /* 0x000fe200078e0206 */
[----:B------:R0:W3:Y:S01]  /*1f90*/  @!P4 LDG.E.U16 R47, desc[UR8][R10.64] ;  /* 0x000000080a2fc981 */ /* 0x0000e2000c1e1500 */
[----:B------:R-:W-:Y:S02]  /*1fa0*/  PRMT R83, RZ, 0x7610, R83 ;  /* 0x00007610ff537816 */ /* 0x000fe40000000053 */
[----:B------:R-:W-:Y:S01]  /*1fb0*/  ISETP.GE.AND P2, PT, R15, UR7, PT ;  /* 0x000000070f007c0c */ /* 0x000fe2000bf46270 */
[----:B------:R1:W3:Y:S01]  /*1fc0*/  @!P5 LDG.E.U16 R46, desc[UR8][R12.64] ;  /* 0x000000080c2ed981 */ /* 0x0002e2000c1e1500 */
[----:B------:R-:W-:Y:S02]  /*1fd0*/  PRMT R82, RZ, 0x7610, R82 ;  /* 0x00007610ff527816 */ /* 0x000fe40000000052 */
[----:B------:R-:W-:Y:S01]  /*1fe0*/  LOP3.LUT R14, R86, 0x3a, RZ, 0xfc, !PT ;  /* 0x0000003a560e7812 */ /* 0x000fe200078efcff */
[----:B0-----:R-:W-:-:S04]  /*1ff0*/  IMAD.WIDE R10, R121, 0x2, R6 ;  /* 0x00000002790a7825 */ /* 0x001fc800078e0206 */
[----:B-1----:R-:W-:Y:S01]  /*2000*/  IMAD.WIDE R12, R122, 0x2, R6 ;  /* 0x000000027a0c7825 */ /* 0x002fe200078e0206 */
[----:B------:R0:W3:Y:S01]  /*2010*/  @!P0 LDG.E.U16 R83, desc[UR8][R10.64] ;  /* 0x000000080a538981 */ /* 0x0000e2000c1e1500 */
[----:B------:R-:W-:Y:S02]  /*2020*/  ISETP.GE.AND P0, PT, R14, UR7, PT ;  /* 0x000000070e007c0c */ /* 0x000fe4000bf06270 */
[----:B------:R-:W-:Y:S01]  /*2030*/  PRMT R84, RZ, 0x7610, R84 ;  /* 0x00007610ff547816 */ /* 0x000fe20000000054 */
[----:B------:R1:W3:Y:S01]  /*2040*/  @!P1 LDG.E.U16 R82, desc[UR8][R12.64] ;  /* 0x000000080c529981 */ /* 0x0002e2000c1e1500 */
[----:B------:R-:W1:Y:S01]  /*2050*/  S2R R17, SR_TID.X ;  /* 0x0000000000117919 */ /* 0x000e620000002100 */
[----:B0-----:R-:W-:Y:S01]  /*2060*/  IMAD.WIDE R10, R123, 0x2, R6 ;  /* 0x000000027b0a7825 */ /* 0x001fe200078e0206 */
[----:B-1----:R-:W-:-:S04]  /*2070*/  LOP3.LUT R12, R86, 0x3c, RZ, 0xfc, !PT ;  /* 0x0000003c560c7812 */ /* 0x002fc800078efcff */
[----:B------:R0:W3:Y:S01]  /*2080*/  @!P2 LDG.E.U16 R84, desc[UR8][R10.64] ;  /* 0x000000080a54a981 */ /* 0x0000e2000c1e1500 */
[----:B------:R-:W-:Y:S02]  /*2090*/  PRMT R85, RZ, 0x7610, R85 ;  /* 0x00007610ff557816 */ /* 0x000fe40000000055 */
[----:B------:R-:W-:Y:S02]  /*20a0*/  ISETP.GE.AND P1, PT, R12, UR7, PT ;  /* 0x000000070c007c0c */ /* 0x000fe4000bf26270 */
[----:B------:R-:W-:Y:S01]  /*20b0*/  LOP3.LUT R86, R86, 0x3e, RZ, 0xfc, !PT ;  /* 0x0000003e56567812 */ /* 0x000fe200078efcff */
[----:B0-----:R-:W-:-:S03]  /*20c0*/  IMAD.WIDE R10, R124, 0x2, R6 ;  /* 0x000000027c0a7825 */ /* 0x001fc600078e0206 */
[----:B------:R-:W-:Y:S02]  /*20d0*/  ISETP.GE.AND P2, PT, R86, UR7, PT ;  /* 0x0000000756007c0c */ /* 0x000fe4000bf46270 */
[----:B------:R-:W-:Y:S01]  /*20e0*/  PRMT R86, RZ, 0x7610, R86 ;  /* 0x00007610ff567816 */ /* 0x000fe20000000056 */
[----:B------:R0:W3:Y:S01]  /*20f0*/  @!P0 LDG.E.U16 R85, desc[UR8][R10.64] ;  /* 0x000000080a558981 */ /* 0x0000e2000c1e1500 */
[----:B------:R-:W-:Y:S01]  /*2100*/  PRMT R89, RZ, 0x7610, R89 ;  /* 0x00007610ff597816 */ /* 0x000fe20000000059 */
[----:B0-----:R-:W-:-:S05]  /*2110*/  IMAD.WIDE R10, R125, 0x2, R6 ;  /* 0x000000027d0a7825 */ /* 0x001fca00078e0206 */
[----:B------:R2:W3:Y:S01]  /*2120*/  @!P1 LDG.E.U16 R86, desc[UR8][R10.64] ;  /* 0x000000080a569981 */ /* 0x0004e2000c1e1500 */
[----:B------:R-:W-:-:S04]  /*2130*/  LOP3.LUT R12, R17, 0x3f, RZ, 0xc0, !PT ;  /* 0x0000003f110c7812 */ /* 0x000fc800078ec0ff */
[----:B------:R-:W-:Y:S01]  /*2140*/  ISETP.GE.AND P0, PT, R12, UR7, PT ;  /* 0x000000070c007c0c */ /* 0x000fe2000bf06270 */
[----:B------:R-:W-:Y:S02]  /*2150*/  IMAD.MOV.U32 R12, RZ, RZ, R91 ;  /* 0x000000ffff0c7224 */ /* 0x000fe400078e005b */
[--C-:B------:R-:W-:Y:S01]  /*2160*/  IMAD.MOV.U32 R13, RZ, RZ, R90.reuse ;  /* 0x000000ffff0d7224 */ /* 0x100fe200078e005a */
[----:B------:R-:W-:Y:S01]  /*2170*/  PRMT R90, RZ, 0x7610, R90 ;  /* 0x00007610ff5a7816 */ /* 0x000fe2000000005a */
[--C-:B------:R-:W-:Y:S01]  /*2180*/  IMAD.MOV.U32 R17, RZ, RZ, R88.reuse ;  /* 0x000000ffff117224 */ /* 0x100fe200078e0058 */
[----:B------:R-:W0:Y:S01]  /*2190*/  S2R R91, SR_TID.X ;  /* 0x00000000005b7919 */ /* 0x000e220000002100 */
[----:B------:R-:W-:Y:S02]  /*21a0*/  PRMT R88, RZ, 0x7610, R88 ;  /* 0x00007610ff587816 */ /* 0x000fe40000000058 */
[----:B------:R-:W-:Y:S02]  /*21b0*/  LOP3.LUT R19, R19, R18, RZ, 0x3c, !PT ;  /* 0x0000001213137212 */ /* 0x000fe400078e3cff */
[----:B------:R-:W-:-:S02]  /*21c0*/  PRMT R117, RZ, 0x7610, R117 ;  /* 0x00007610ff757816 */ /* 0x000fc40000000075 */
[----:B------:R-:W-:Y:S02]  /*21d0*/  LOP3.LUT R18, R19, R18, RZ, 0x3c, !PT ;  /* 0x0000001213127212 */ /* 0x000fe400078e3cff */
[----:B------:R-:W-:Y:S02]  /*21e0*/  LOP3.LUT R93, R93, R92, RZ, 0x3c, !PT ;  /* 0x0000005c5d5d7212 */ /* 0x000fe400078e3cff */
[----:B------:R-:W-:Y:S02]  /*21f0*/  LOP3.LUT R19, R19, R18, RZ, 0x3c, !PT ;  /* 0x0000001213137212 */ /* 0x000fe400078e3cff */
[----:B------:R-:W-:Y:S02]  /*2200*/  LOP3.LUT R92, R93, R92, RZ, 0x3c, !PT ;  /* 0x0000005c5d5c7212 */ /* 0x000fe400078e3cff */
[----:B0-----:R-:W-:Y:S02]  /*2210*/  LOP3.LUT P1, RZ, R91, 0x100, RZ, 0xc0, !PT ;  /* 0x000001005bff7812 */ /* 0x001fe4000782c0ff */
[----:B------:R-:W-:Y:S01]  /*2220*/  LOP3.LUT R93, R93, R92, RZ, 0x3c, !PT ;  /* 0x0000005c5d5d7212 */ /* 0x000fe200078e3cff */
[----:B--2---:R-:W-:-:S05]  /*2230*/  IMAD.WIDE R10, R16, 0x2, R6 ;  /* 0x00000002100a7825 */ /* 0x004fca00078e0206 */
[----:B------:R0:W2:Y:S01]  /*2240*/  @!P2 LDG.E.U16 R89, desc[UR8][R10.64] ;  /* 0x000000080a59a981 */ /* 0x0000a2000c1e1500 */
[--C-:B------:R-:W-:Y:S01]  /*2250*/  IMAD.MOV.U32 R16, RZ, RZ, R87.reuse ;  /* 0x000000ffff107224 */ /* 0x100fe200078e0057 */
[----:B------:R-:W-:Y:S01]  /*2260*/  PRMT R87, RZ, 0x7610, R87 ;  /* 0x00007610ff577816 */ /* 0x000fe20000000057 */
[C---:B0-----:R-:W-:Y:S01]  /*2270*/  IMAD.WIDE R10, R2.reuse, 0x2, R12 ;  /* 0x00000002020a7825 */ /* 0x041fe200078e020c */
[----:B------:R-:W-:Y:S06]  /*2280*/  BAR.SYNC.DEFER_BLOCKING 0x0 ;  /* 0x0000000000007b1d */ /* 0x000fec0000010000 */
[----:B------:R0:W2:Y:S02]  /*2290*/  @!P0 LDG.E.U16 R90, desc[UR8][R10.64] ;  /* 0x000000080a5a8981 */ /* 0x0000a4000c1e1500 */
[----:B0-----:R-:W-:-:S05]  /*22a0*/  IMAD.WIDE R10, R2, 0x2, R16 ;  /* 0x00000002020a7825 */ /* 0x001fca00078e0210 */
[----:B------:R0:W2:Y:S02]  /*22b0*/  @!P0 LDG.E.U16 R87, desc[UR8][R10.64] ;  /* 0x000000080a578981 */ /* 0x0000a4000c1e1500 */
[----:B0-----:R-:W-:Y:S02]  /*22c0*/  IMAD.MOV.U32 R10, RZ, RZ, R48 ;  /* 0x000000ffff0a7224 */ /* 0x001fe400078e0030 */
[----:B------:R-:W-:Y:S02]  /*22d0*/  IMAD.MOV.U32 R11, RZ, RZ, R49 ;  /* 0x000000ffff0b7224 */ /* 0x000fe400078e0031 */
[----:B------:R-:W-:-:S05]  /*22e0*/  IMAD.WIDE R14, R2, 0x2, R10 ;  /* 0x00000002020e7825 */ /* 0x000fca00078e020a */
[----:B------:R0:W2:Y:S02]  /*22f0*/  @!P0 LDG.E.U16 R88, desc[UR8][R14.64] ;  /* 0x000000080e588981 */ /* 0x0000a4000c1e1500 */
[--C-:B0-----:R-:W-:Y:S02]  /*2300*/  IMAD.MOV.U32 R14, RZ, RZ, R80.reuse ;  /* 0x000000ffff0e7224 */ /* 0x101fe400078e0050 */
[----:B------:R-:W-:Y:S01]  /*2310*/  IMAD.MOV.U32 R15, RZ, RZ, R81 ;  /* 0x000000ffff0f7224 */ /* 0x000fe200078e0051 */
[----:B------:R-:W-:Y:S01]  /*2320*/  PRMT R80, RZ, 0x7610, R80 ;  /* 0x00007610ff507816 */ /* 0x000fe20000000050 */
[----:B------:R-:W-:Y:S01]  /*2330*/  IMAD.WIDE R48, R2, 0x2, R14 ;  /* 0x0000000202307825 */ /* 0x000fe200078e020e */
[----:B------:R-:W-:-:S04]  /*2340*/  PRMT R81, RZ, 0x7610, R81 ;  /* 0x00007610ff517816 */ /* 0x000fc80000000051 */
[----:B------:R0:W2:Y:S02]  /*2350*/  @!P0 LDG.E.U16 R80, desc[UR8][R48.64] ;  /* 0x0000000830508981 */ /* 0x0000a4000c1e1500 */
[----:B0-----:R-:W-:-:S05]  /*2360*/  IMAD.WIDE R48, R2, 0x2, R8 ;  /* 0x0000000202307825 */ /* 0x001fca00078e0208 */
[----:B------:R0:W2:Y:S02]  /*2370*/  @!P0 LDG.E.U16 R81, desc[UR8][R48.64] ;  /* 0x0000000830518981 */ /* 0x0000a4000c1e1500 */
[----:B0-----:R-:W-:Y:S02]  /*2380*/  LOP3.LUT R48, R91, 0xff, RZ, 0xc0, !PT ;  /* 0x000000ff5b307812 */ /* 0x001fe400078ec0ff */
[----:B------:R-:W-:-:S03]  /*2390*/  SEL R91, RZ, 0x210, !P1 ;  /* 0x00000210ff5b7807 */ /* 0x000fc60004800000 */
[----:B------:R-:W-:-:S05]  /*23a0*/  IMAD.SHL.U32 R48, R48, 0x2, RZ ;  /* 0x0000000230307824 */ /* 0x000fca00078e00ff */
[----:B------:R-:W-:Y:S01]  /*23b0*/  LOP3.LUT R91, R91, R48, RZ, 0x3c, !PT ;  /* 0x000000305b5b7212 */ /* 0x000fe200078e3cff */
[----:B------:R-:W-:-:S04]  /*23c0*/  IMAD.WIDE R48, R2, 0x2, R4 ;  /* 0x0000000202307825 */ /* 0x000fc800078e0204 */
[----:B------:R0:W-:Y:S04]  /*23d0*/  STS.U16 [R91+UR5], R51 ;  /* 0x000000335b007988 */ /* 0x0001e80008000405 */
[----:B------:R1:W2:Y:S01]  /*23e0*/  @!P0 LDG.E.U16 R117, desc[UR8][R48.64] ;  /* 0x0000000830758981 */ /* 0x0002a2000c1e1500 */
[----:B0-----:R-:W-:Y:S01]  /*23f0*/  PRMT R51, RZ, 0x7610, R51 ;  /* 0x00007610ff337816 */ /* 0x001fe20000000033 */
[C---:B-1----:R-:W-:Y:S02]  /*2400*/  IMAD.WIDE R48, R2.reuse, 0x2, R18 ;  /* 0x0000000202307825 */ /* 0x042fe400078e0212 */
[----:B---3--:R0:W-:Y:S04]  /*2410*/  STS.U16 [R91+UR5+0x1000], R50 ;  /* 0x001000325b007988 */ /* 0x0081e80008000405 */
[----:B------:R1:W3:Y:S01]  /*2420*/  @!P0 LDG.E.U16 R51, desc[UR8][R48.64] ;  /* 0x0000000830338981 */ /* 0x0002e2000c1e1500 */
[----:B0-----:R-:W-:Y:S01]  /*2430*/  PRMT R50, RZ, 0x7610, R50 ;  /* 0x00007610ff327816 */ /* 0x001fe20000000032 */
[----:B-1----:R-:W-:-:S05]  /*2440*/  IMAD.WIDE R48, R2, 0x2, R92 ;  /* 0x0000000202307825 */ /* 0x002fca00078e025c */
[----:B------:R0:W3:Y:S02]  /*2450*/  @!P0 LDG.E.U16 R50, desc[UR8][R48.64] ;  /* 0x0000000830328981 */ /* 0x0000e4000c1e1500 */
[----:B0-----:R-:W0:Y:S01]  /*2460*/  S2R R48, SR_TID.X ;  /* 0x0000000000307919 */ /* 0x001e220000002100 */
[----:B------:R-:W1:Y:S01]  /*2470*/  S2R R49, SR_TID.X ;  /* 0x0000000000317919 */ /* 0x000e620000002100 */
[----:B------:R4:W-:Y:S04]  /*2480*/  STS.U16 [R91+UR5+0x3000], R24 ;  /* 0x003000185b007988 */ /* 0x0009e80008000405 */
[----:B------:R0:W-:Y:S01]  /*2490*/  STS.U16 [R91+UR5+0x4000], R45 ;  /* 0x0040002d5b007988 */ /* 0x0001e20008000405 */
[----:B----4-:R-:W-:-:S03]  /*24a0*/  LOP3.LUT R24, R91, 0x20, RZ, 0x3c, !PT ;  /* 0x000000205b187812 */ /* 0x010fc600078e3cff */
[----:B------:R-:W-:Y:S04]  /*24b0*/  STS.U16 [R91+UR5+0x2000], R26 ;  /* 0x0020001a5b007988 */ /* 0x000fe80008000405 */
[----:B------:R-:W-:Y:S04]  /*24c0*/  STS.U16 [R91+UR5+0x5000], R44 ;  /* 0x0050002c5b007988 */ /* 0x000fe80008000405 */
[----:B------:R-:W-:Y:S01]  /*24d0*/  STS.U16 [R91+UR5+0x6000], R47 ;  /* 0x0060002f5b007988 */ /* 0x000fe20008000405 */
[----:B0-----:R-:W-:-:S03]  /*24e0*/  LOP3.LUT R45, R48, 0x1ff, RZ, 0xc0, !PT ;  /* 0x000001ff302d7812 */ /* 0x001fc600078ec0ff */
[----:B------:R-:W-:Y:S01]  /*24f0*/  STS.U16 [R91+UR5+0x7000], R84 ;  /* 0x007000545b007988 */ /* 0x000fe20008000405 */
[----:B------:R-:W-:-:S03]  /*2500*/  LOP3.LUT R48, R48, 0x1c0, RZ, 0xc0, !PT ;  /* 0x000001c030307812 */ /* 0x000fc600078ec0ff */
[----:B------:R0:W-:Y:S04]  /*2510*/  STS.U16 [R24+UR5+0x4400], R34 ;  /* 0x0044002218007988 */ /* 0x0001e80008000405 */
[----:B------:R4:W-:Y:S01]  /*2520*/  STS.U16 [R24+UR5+0x2400], R41 ;  /* 0x0024002918007988 */ /* 0x0009e20008000405 */
[----:B0-----:R-:W-:Y:S01]  /*2530*/  IMAD.SHL.U32 R34, R45, 0x2, RZ ;  /* 0x000000022d227824 */ /* 0x001fe200078e00ff */
[----:B----4-:R-:W-:-:S04]  /*2540*/  SHF.R.U32.HI R41, RZ, 0x2, R48 ;  /* 0x00000002ff297819 */ /* 0x010fc80000011630 */
[----:B------:R-:W-:Y:S02]  /*2550*/  LOP3.LUT R34, R34, R41, RZ, 0x3c, !PT ;  /* 0x0000002922227212 */ /* 0x000fe400078e3cff */
[C---:B------:R-:W-:Y:S02]  /*2560*/  LOP3.LUT R41, R91.reuse, 0x40, RZ, 0x3c, !PT ;  /* 0x000000405b297812 */ /* 0x040fe400078e3cff */
[----:B------:R-:W-:Y:S01]  /*2570*/  LOP3.LUT R91, R91, 0x60, RZ, 0x3c, !PT ;  /* 0x000000605b5b7812 */ /* 0x000fe200078e3cff */
[----:B------:R0:W-:Y:S04]  /*2580*/  STS.U16 [R24+UR5+0x400], R40 ;  /* 0x0004002818007988 */ /* 0x0001e80008000405 */
[----:B------:R-:W-:Y:S04]  /*2590*/  STS.U16 [R24+UR5+0x1400], R43 ;  /* 0x0014002b18007988 */ /* 0x000fe80008000405 */
[----:B------:R-:W-:Y:S04]  /*25a0*/  STS.U16 [R24+UR5+0x3400], R42 ;  /* 0x0034002a18007988 */ /* 0x000fe80008000405 */
[----:B------:R-:W-:Y:S04]  /*25b0*/  STS.U16 [R24+UR5+0x5400], R25 ;  /* 0x0054001918007988 */ /* 0x000fe80008000405 */
[----:B------:R-:W-:Y:S04]  /*25c0*/  STS.U16 [R24+UR5+0x6400], R46 ;  /* 0x0064002e18007988 */ /* 0x000fe80008000405 */
[----:B------:R-:W-:Y:S04]  /*25d0*/  STS.U16 [R24+UR5+0x7400], R85 ;  /* 0x0074005518007988 */ /* 0x000fe80008000405 */
[----:B-----5:R-:W-:Y:S04]  /*25e0*/  STS.U16 [R41+UR5+0x800], R39 ;  /* 0x0008002729007988 */ /* 0x020fe80008000405 */
[----:B------:R-:W-:Y:S04]  /*25f0*/  STS.U16 [R41+UR5+0x1800], R38 ;  /* 0x0018002629007988 */ /* 0x000fe80008000405 */
        /* <DEDUP_REMOVED lines=13> */
[----:B--2---:R-:W-:Y:S01]  /*26d0*/  STS.U16 [R91+UR5+0x7c00], R89 ;  /* 0x007c00595b007988 */ /* 0x004fe20008000405 */
[C---:B-1----:R-:W-:Y:S01]  /*26e0*/  LOP3.LUT R26, R49.reuse, 0x7, RZ, 0xc0, !PT ;  /* 0x00000007311a7812 */ /* 0x042fe200078ec0ff */
[----:B0-----:R-:W-:-:S04]  /*26f0*/  IMAD.SHL.U32 R40, R49, 0x2, RZ ;  /* 0x0000000231287824 */ /* 0x001fc800078e00ff */
[----:B------:R-:W-:Y:S01]  /*2700*/  IMAD R26, R26, 0x90, RZ ;  /* 0x000000901a1a7824 */ /* 0x000fe200078e02ff */
[----:B------:R-:W-:Y:S04]  /*2710*/  STS.U16 [R34+UR5+0x8000], R90 ;  /* 0x0080005a22007988 */ /* 0x000fe80008000405 */
[----:B------:R-:W-:Y:S01]  /*2720*/  LOP3.LUT R40, R26, 0x30, R40, 0x78, !PT ;  /* 0x000000301a287812 */ /* 0x000fe200078e7828 */
[----:B------:R-:W-:Y:S01]  /*2730*/  STS.U16 [R34+UR5+0x8400], R87 ;  /* 0x0084005722007988 */ /* 0x000fe20008000405 */
[----:B------:R-:W-:-:S03]  /*2740*/  IMAD.SHL.U32 R26, R49, 0x20, RZ ;  /* 0x00000020311a7824 */ /* 0x000fc600078e00ff */
[----:B------:R-:W-:Y:S02]  /*2750*/  STS.U16 [R34+UR5+0x8800], R88 ;  /* 0x0088005822007988 */ /* 0x000fe40008000405 */
[----:B------:R-:W-:Y:S02]  /*2760*/  LOP3.LUT R40, R40, 0x400, R26, 0xf8, !PT ;  /* 0x0000040028287812 */ /* 0x000fe400078ef81a */
[----:B------:R-:W-:Y:S04]  /*2770*/  STS.U16 [R34+UR5+0x8c00], R80 ;  /* 0x008c005022007988 */ /* 0x000fe80008000405 */
[----:B------:R-:W-:Y:S04]  /*2780*/  STS.U16 [R34+UR5+0x9000], R81 ;  /* 0x0090005122007988 */ /* 0x000fe80008000405 */
[----:B------:R0:W-:Y:S02]  /*2790*/  STS.U16 [R34+UR5+0x9400], R117 ;  /* 0x0094007522007988 */ /* 0x0001e40008000405 */
[----:B0-----:R-:W0:Y:S02]  /*27a0*/  LDC R117, c[0x0][0x3a8] ;  /* 0x0000ea00ff757b82 */ /* 0x001e240000000800 */
[----:B---3--:R-:W-:Y:S04]  /*27b0*/  STS.U16 [R34+UR5+0x9800], R51 ;  /* 0x0098003322007988 */ /* 0x008fe80008000405 */
[----:B------:R-:W-:Y:S02]  /*27c0*/  STS.U16 [R34+UR5+0x9c00], R50 ;  /* 0x009c003222007988 */ /* 0x000fe40008000405 */
[----:B------:R-:W-:Y:S06]  /*27d0*/  BAR.SYNC.DEFER_BLOCKING 0x0 ;  /* 0x0000000000007b1d */ /* 0x000fec0000010000 */
[----:B------:R-:W-:Y:S04]  /*27e0*/  LDSM.16.M88.4 R24, [R40+UR5+0x8000] ;  /* 0x008000052818783b */ /* 0x000fe80008000200 */
[----:B------:R-:W-:Y:S04]  /*27f0*/  LDSM.16.M88.4 R28, [R40+UR5+0x8800] ;  /* 0x00880005281c783b */ /* 0x000fe80008000200 */
[----:B------:R-:W-:Y:S04]  /*2800*/  LDSM.16.M88.4 R32, [R40+UR5+0x9000] ;  /* 0x009000052820783b */ /* 0x000fe80008000200 */
[----:B------:R-:W-:Y:S04]  /*2810*/  LDSM.16.M88.4 R36, [R40+UR5+0x9800] ;  /* 0x009800052824783b */ /* 0x000fe80008000200 */
[----:B------:R-:W1:Y:S04]  /*2820*/  LDSM.16.MT88.4 R80, [R0] ;  /* 0x000000000050783b */ /* 0x000e680000004200 */
[----:B------:R-:W2:Y:S04]  /*2830*/  LDSM.16.MT88.4 R40, [R0+0x100] ;  /* 0x000100000028783b */ /* 0x000ea80000004200 */
[----:B------:R-:W3:Y:S04]  /*2840*/  LDSM.16.MT88.4 R44, [R0+0x2000] ;  /* 0x00200000002c783b */ /* 0x000ee80000004200 */
[----:B------:R-:W4:Y:S04]  /*2850*/  LDSM.16.MT88.4 R48, [R0+0x2100] ;  /* 0x002100000030783b */ /* 0x000f280000004200 */
[----:B------:R-:W-:Y:S04]  /*2860*/  LDSM.16.MT88.4 R88, [R0+0x4000] ;  /* 0x004000000058783b */ /* 0x000fe80000004200 */
[----:B------:R-:W-:Y:S01]  /*2870*/  LDSM.16.MT88.4 R84, [R0+0x4100] ;  /* 0x004100000054783b */ /* 0x000fe20000004200 */
[C---:B-1----:R-:W-:Y:S08]  /*2880*/  HMMA.16816.F32.BF16 R52, R80.reuse, R24, R52 ;  /* 0x000000185034723c */ /* 0x042ff00000041834 */
[C---:B------:R-:W-:Y:S08]  /*2890*/  HMMA.16816.F32.BF16 R60, R80.reuse, R28, R60 ;  /* 0x0000001c503c723c */ /* 0x040ff0000004183c */
[C---:B------:R-:W-:Y:S08]  /*28a0*/  HMMA.16816.F32.BF16 R68, R80.reuse, R32, R68 ;  /* 0x000000205044723c */ /* 0x040ff00000041844 */
[----:B------:R-:W-:Y:S08]  /*28b0*/  HMMA.16816.F32.BF16 R76, R80, R36, R76 ;  /* 0x00000024504c723c */ /* 0x000ff0000004184c */
[C---:B--2---:R-:W-:Y:S08]  /*28c0*/  HMMA.16816.F32.BF16 R72, R40.reuse, R24, R72 ;  /* 0x000000182848723c */ /* 0x044ff00000041848 */
[C---:B------:R-:W-:Y:S08]  /*28d0*/  HMMA.16816.F32.BF16 R64, R40.reuse, R28, R64 ;  /* 0x0000001c2840723c */ /* 0x040ff00000041840 */
[C---:B------:R-:W-:Y:S01]  /*28e0*/  HMMA.16816.F32.BF16 R56, R40.reuse, R32, R56 ;  /* 0x000000202838723c */ /* 0x040fe20000041838 */
[----:B------:R-:W1:Y:S07]  /*28f0*/  LDC R33, c[0x0][0x3ac] ;  /* 0x0000eb00ff217b82 */ /* 0x000e6e0000000800 */
[----:B------:R-:W-:Y:S01]  /*2900*/  HMMA.16816.F32.BF16 R20, R40, R36, R20 ;  /* 0x000000242814723c */ /* 0x000fe20000041814 */
[----:B------:R-:W2:Y:S07]  /*2910*/  LDSM.16.M88.4 R40, [R3+UR5+0x9000] ;  /* 0x009000050328783b */ /* 0x000eae0008000200 */
[C---:B---3--:R-:W-:Y:S08]  /*2920*/  HMMA.16816.F32.BF16 R52, R44.reuse, R26, R52 ;  /* 0x0000001a2c34723c */ /* 0x048ff00000041834 */
[C---:B------:R-:W-:Y:S08]  /*2930*/  HMMA.16816.F32.BF16 R60, R44.reuse, R30, R60 ;  /* 0x0000001e2c3c723c */ /* 0x040ff0000004183c */
[C---:B------:R-:W-:Y:S08]  /*2940*/  HMMA.16816.F32.BF16 R68, R44.reuse, R34, R68 ;  /* 0x000000222c44723c */ /* 0x040ff00000041844 */
[----:B------:R-:W-:Y:S01]  /*2950*/  HMMA.16816.F32.BF16 R76, R44, R38, R76 ;  /* 0x000000262c4c723c */ /* 0x000fe2000004184c */
[----:B------:R-:W3:Y:S07]  /*2960*/  LDSM.16.M88.4 R44, [R3+UR5+0x8800] ;  /* 0x00880005032c783b */ /* 0x000eee0008000200 */
[C---:B----4-:R-:W-:Y:S01]  /*2970*/  HMMA.16816.F32.BF16 R80, R48.reuse, R26, R72 ;  /* 0x0000001a3050723c */ /* 0x050fe20000041848 */
[----:B------:R-:W4:Y:S04]  /*2980*/  LDSM.16.M88.4 R72, [R3+UR5+0x8000] ;  /* 0x008000050348783b */ /* 0x000f280008000200 */
[----:B------:R-:W5:Y:S03]  /*2990*/  LDSM.16.M88.4 R24, [R3+UR5+0x9800] ;  /* 0x009800050318783b */ /* 0x000f660008000200 */
[C---:B------:R-:W-:Y:S01]  /*29a0*/  HMMA.16816.F32.BF16 R64, R48.reuse, R30, R64 ;  /* 0x0000001e3040723c */ /* 0x040fe20000041840 */
[----:B------:R-:W0:Y:S07]  /*29b0*/  LDSM.16.MT88.4 R28, [R0+0x6000] ;  /* 0x00600000001c783b */ /* 0x000e2e0000004200 */
[C---:B------:R-:W-:Y:S08]  /*29c0*/  HMMA.16816.F32.BF16 R56, R48.reuse, R34, R56 ;  /* 0x000000223038723c */ /* 0x040ff00000041838 */
[----:B------:R-:W-:Y:S01]  /*29d0*/  HMMA.16816.F32.BF16 R48, R48, R38, R20 ;  /* 0x000000263030723c */ /* 0x000fe20000041814 */
[----:B------:R-:W0:Y:S07]  /*29e0*/  LDSM.16.MT88.4 R20, [R0+0x6100] ;  /* 0x006100000014783b */ /* 0x000e2e0000004200 */
[C---:B--2---:R-:W-:Y:S08]  /*29f0*/  HMMA.16816.F32.BF16 R68, R88.reuse, R40, R68 ;  /* 0x000000285844723c */ /* 0x044ff00000041844 */
[C---:B---3--:R-:W-:Y:S08]  /*2a00*/  HMMA.16816.F32.BF16 R60, R88.reuse, R44, R60 ;  /* 0x0000002c583c723c */ /* 0x048ff0000004183c */
[C---:B----4-:R-:W-:Y:S08]  /*2a10*/  HMMA.16816.F32.BF16 R52, R88.reuse, R72, R52 ;  /* 0x000000485834723c */ /* 0x050ff00000041834 */
[----:B-----5:R-:W-:Y:S01]  /*2a20*/  HMMA.16816.F32.BF16 R76, R88, R24, R76 ;  /* 0x00000018584c723c */ /* 0x020fe2000004184c */
[----:B------:R-:W-:-:S07]  /*2a30*/  UIADD3 UR6, UPT, UPT, UR6, -0x1, URZ ;  /* 0xffffffff06067890 */ /* 0x000fce000fffe0ff */
[C---:B------:R-:W-:Y:S08]  /*2a40*/  HMMA.16816.F32.BF16 R80, R84.reuse, R72, R80 ;  /* 0x000000485450723c */ /* 0x040ff00000041850 */
[C---:B------:R-:W-:Y:S08]  /*2a50*/  HMMA.16816.F32.BF16 R64, R84.reuse, R44, R64 ;  /* 0x0000002c5440723c */ /* 0x040ff00000041840 */
[C---:B------:R-:W-:Y:S08]  /*2a60*/  HMMA.16816.F32.BF16 R56, R84.reuse, R40, R56 ;  /* 0x000000285438723c */ /* 0x040ff00000041838 */
[----:B------:R-:W-:Y:S01]  /*2a70*/  HMMA.16816.F32.BF16 R48, R84, R24, R48 ;  /* 0x000000185430723c */ /* 0x000fe20000041830 */
[----:B------:R-:W-:Y:S01]  /*2a80*/  UISETP.NE.U32.AND UP0, UPT, UR6, URZ, UPT ;  /* 0x000000ff0600728c */ /* 0x000fe2000bf05070 */
[----:B-1----:R-:W-:-:S02]  /*2a90*/  IMAD.SHL.U32 R33, R33, 0x40, RZ ;  /* 0x0000004021217824 */ /* 0x002fc400078e00ff */
[----:B0-----:R-:W-:Y:S02]  /*2aa0*/  IMAD.SHL.U32 R117, R117, 0x40, RZ ;  /* 0x0000004075757824 */ /* 0x001fe400078e00ff */
[C---:B------:R-:W-:Y:S02]  /*2ab0*/  IMAD.WIDE R24, R33.reuse, 0x2, R92 ;  /* 0x0000000221187825 */ /* 0x040fe400078e025c */
[----:B------:R-:W-:Y:S02]  /*2ac0*/  HMMA.16816.F32.BF16 R52, R28, R74, R52 ;  /* 0x0000004a1c34723c */ /* 0x000fe40000041834 */
[----:B------:R-:W-:-:S04]  /*2ad0*/  IMAD.WIDE R14, R33, 0x2, R14 ;  /* 0x00000002210e7825 */ /* 0x000fc800078e020e */
[C---:B------:R-:W-:Y:S02]  /*2ae0*/  IMAD.WIDE R10, R33.reuse, 0x2, R10 ;  /* 0x00000002210a7825 */ /* 0x040fe400078e020a */
[----:B------:R-:W-:Y:S02]  /*2af0*/  HMMA.16816.F32.BF16 R60, R28, R46, R60 ;  /* 0x0000002e1c3c723c */ /* 0x000fe4000004183c */
[----:B------:R-:W-:-:S04]  /*2b00*/  IMAD.WIDE R16, R33, 0x2, R16 ;  /* 0x0000000221107825 */ /* 0x000fc800078e0210 */
[----:B------:R-:W-:Y:S02]  /*2b10*/  IMAD.WIDE R12, R33, 0x2, R12 ;  /* 0x00000002210c7825 */ /* 0x000fe400078e020c */
[----:B------:R-:W-:Y:S02]  /*2b20*/  HMMA.16816.F32.BF16 R68, R28, R42, R68 ;  /* 0x0000002a1c44723c */ /* 0x000fe40000041844 */
[----:B------:R-:W-:-:S06]  /*2b30*/  IMAD.MOV.U32 R93, RZ, RZ, R24 ;  /* 0x000000ffff5d7224 */ /* 0x000fcc00078e0018 */
[----:B------:R-:W-:Y:S01]  /*2b40*/  HMMA.16816.F32.BF16 R76, R28, R26, R76 ;  /* 0x0000001a1c4c723c */ /* 0x000fe2000004184c */
[----:B------:R-:W-:Y:S01]  /*2b50*/  IMAD.WIDE R28, R33, 0x2, R18 ;  /* 0x00000002211c7825 */ /* 0x000fe200078e0212 */
[----:B------:R-:W-:-:S03]  /*2b60*/  UIADD3 UR7, UPT, UPT, UR7, -0x40, URZ ;  /* 0xffffffc007077890 */ /* 0x000fc6000fffe0ff */
[----:B------:R-:W-:-:S03]  /*2b70*/  IMAD.MOV.U32 R92, RZ, RZ, R25 ;  /* 0x000000ffff5c7224 */ /* 0x000fc600078e0019 */
[----:B------:R-:W-:Y:S01]  /*2b80*/  HMMA.16816.F32.BF16 R72, R20, R74, R80 ;  /* 0x0000004a1448723c */ /* 0x000fe20000041850 */
[----:B------:R-:W-:-:S04]  /*2b90*/  IMAD.WIDE R4, R33, 0x2, R4 ;  /* 0x0000000221047825 */ /* 0x000fc800078e0204 */
[----:B------:R-:W-:-:S03]  /*2ba0*/  IMAD.MOV.U32 R19, RZ, RZ, R28 ;  /* 0x000000ffff137224 */ /* 0x000fc600078e001c */
[----:B------:R-:W-:Y:S01]  /*2bb0*/  HMMA.16816.F32.BF16 R64, R20, R46, R64 ;  /* 0x0000002e1440723c */ /* 0x000fe20000041840 */
[----:B------:R-:W-:Y:S02]  /*2bc0*/  IMAD.MOV.U32 R18, RZ, RZ, R29 ;  /* 0x000000ffff127224 */ /* 0x000fe400078e001d */
[----:B------:R-:W-:-:S05]  /*2bd0*/  IMAD.WIDE R8, R33, 0x2, R8 ;  /* 0x0000000221087825 */ /* 0x000fca00078e0208 */
[----:B------:R-:W-:Y:S01]  /*2be0*/  HMMA.16816.F32.BF16 R56, R20, R42, R56 ;  /* 0x0000002a1438723c */ /* 0x000fe20000041838 */
[----:B------:R-:W-:Y:S02]  /*2bf0*/  IMAD.MOV.U32 R80, RZ, RZ, R14 ;  /* 0x000000ffff507224 */ /* 0x000fe400078e000e */
[----:B------:R-:W-:Y:S02]  /*2c00*/  IMAD.MOV.U32 R81, RZ, RZ, R15 ;  /* 0x000000ffff517224 */ /* 0x000fe400078e000f */
[----:B------:R-:W-:-:S03]  /*2c10*/  IMAD.WIDE R6, R117, 0x2, R6 ;  /* 0x0000000275067825 */ /* 0x000fc600078e0206 */
[----:B------:R-:W-:Y:S01]  /*2c20*/  HMMA.16816.F32.BF16 R20, R20, R26, R48 ;  /* 0x0000001a1414723c */ /* 0x000fe20000041830 */
[----:B------:R-:W-:Y:S02]  /*2c30*/  IMAD.MOV.U32 R48, RZ, RZ, R10 ;  /* 0x000000ffff307224 */ /* 0x000fe400078e000a */
[----:B------:R-:W-:Y:S02]  /*2c40*/  IMAD.MOV.U32 R49, RZ, RZ, R11 ;  /* 0x000000ffff317224 */ /* 0x000fe400078e000b */
[----:B------:R-:W-:Y:S02]  /*2c50*/  IMAD.MOV.U32 R87, RZ, RZ, R16 ;  /* 0x000000ffff577224 */ /* 0x000fe400078e0010 */
[----:B------:R-:W-:Y:S02]  /*2c60*/  IMAD.MOV.U32 R88, RZ, RZ, R17 ;  /* 0x000000ffff587224 */ /* 0x000fe400078e0011 */
[----:B------:R-:W-:Y:S02]  /*2c70*/  IMAD.MOV.U32 R91, RZ, RZ, R12 ;  /* 0x000000ffff5b7224 */ /* 0x000fe400078e000c */
[----:B------:R-:W-:Y:S01]  /*2c80*/  IMAD.MOV.U32 R90, RZ, RZ, R13 ;  /* 0x000000ffff5a7224 */ /* 0x000fe200078e000d */
[----:B------:R-:W-:Y:S08]  /*2c90*/  BRA.U UP0, `(.L_x_2) ;  /* 0xffffffe9008c7547 */ /* 0x000ff0000b83ffff */
[----:B------:R-:W-:Y:S02]  /*2ca0*/  F2FP.BF16.F32.PACK_AB R23, R23, R59 ;  /* 0x0000003b1717723e */ /* 0x000fe400000010ff */
[----:B------:R-:W-:Y:S02]  /*2cb0*/  F2FP.BF16.F32.PACK_AB R22, R22, R58 ;  /* 0x0000003a1616723e */ /* 0x000fe400000010ff */
[----:B------:R-:W-:Y:S02]  /*2cc0*/  F2FP.BF16.F32.PACK_AB R21, R21, R57 ;  /* 0x000000391515723e */ /* 0x000fe400000010ff */
[----:B------:R-:W-:Y:S02]  /*2cd0*/  F2FP.BF16.F32.PACK_AB R20, R20, R56 ;  /* 0x000000381414723e */ /* 0x000fe400000010ff */
[----:B------:R-:W-:Y:S02]  /*2ce0*/  F2FP.BF16.F32.PACK_AB R71, R79, R71 ;  /* 0x000000474f47723e */ /* 0x000fe400000010ff */
[----:B------:R-:W-:-:S02]  /*2cf0*/  F2FP.BF16.F32.PACK_AB R70, R78, R70 ;  /* 0x000000464e46723e */ /* 0x000fc400000010ff */
        /* <DEDUP_REMOVED lines=9> */
[----:B------:R-:W-:-:S07]  /*2d90*/  F2FP.BF16.F32.PACK_AB R52, R60, R52 ;  /* 0x000000343c34723e */ /* 0x000fce00000010ff */
.L_x_1:
[----:B------:R-:W2:Y:S01]  /*2da0*/  LDL.LU R7, [R1+0x8] ;  /* 0x0000080001077983 */ /* 0x000ea20000300800 */
[----:B------:R-:W3:Y:S03]  /*2db0*/  LDCU UR4, c[0x0][0x3b4] ;  /* 0x00007680ff0477ac */ /* 0x000ee60008000800 */
[----:B------:R-:W3:Y:S01]  /*2dc0*/  LDL.LU R6, [R1+0x4] ;  /* 0x0000040001067983 */ /* 0x000ee20000300800 */
[----:B------:R-:W4:Y:S01]  /*2dd0*/  LDCU.128 UR12, c[0x0][0x390] ;  /* 0x00007200ff0c77ac */ /* 0x000f220008000c00 */
[----:B------:R-:W5:Y:S01]  /*2de0*/  S2R R4, SR_TID.X ;  /* 0x0000000000047919 */ /* 0x000f620000002100 */
[----:B------:R-:W0:Y:S01]  /*2df0*/  S2R R5, SR_TID.X ;  /* 0x0000000000057919 */ /* 0x000e220000002100 */
[C---:B-1---5:R-:W-:Y:S02]  /*2e00*/  IMAD.SHL.U32 R0, R4.reuse, 0x200, RZ ;  /* 0x0000020004007824 */ /* 0x062fe400078e00ff */
[----:B------:R-:W-:Y:S01]  /*2e10*/  IMAD.SHL.U32 R3, R4, 0x8, RZ ;  /* 0x0000000804037824 */ /* 0x000fe200078e00ff */
[----:B0-----:R-:W-:-:S02]  /*2e20*/  LOP3.LUT R5, R5, 0x1c0, RZ, 0xc0, !PT ;  /* 0x000001c005057812 */ /* 0x001fc400078ec0ff */
[----:B------:R-:W-:Y:S01]  /*2e30*/  LOP3.LUT R2, R0, 0x1000, RZ, 0xc0, !PT ;  /* 0x0000100000027812 */ /* 0x000fe200078ec0ff */
[----:B------:R-:W-:Y:S01]  /*2e40*/  IMAD.SHL.U32 R0, R4, 0x10, RZ ;  /* 0x0000001004007824 */ /* 0x000fe200078e00ff */
[----:B------:R-:W-:-:S04]  /*2e50*/  LOP3.LUT R3, R3, 0x80, RZ, 0xc0, !PT ;  /* 0x0000008003037812 */ /* 0x000fc800078ec0ff */
[----:B------:R-:W-:Y:S02]  /*2e60*/  IADD3 R2, PT, PT, R3, UR5, R2 ;  /* 0x0000000503027c10 */ /* 0x000fe4000fffe002 */
[----:B------:R-:W-:Y:S01]  /*2e70*/  LOP3.LUT R0, R0, 0x70, RZ, 0xc0, !PT ;  /* 0x0000007000007812 */ /* 0x000fe200078ec0ff */
[----:B------:R-:W-:Y:S01]  /*2e80*/  BAR.SYNC.DEFER_BLOCKING 0x0 ;  /* 0x0000000000007b1d */ /* 0x000fe20000010000 */
[----:B--2---:R-:W-:-:S04]  /*2e90*/  LOP3.LUT R3, R7, 0x2000, RZ, 0xc0, !PT ;  /* 0x0000200007037812 */ /* 0x004fc800078ec0ff */
[----:B------:R-:W-:Y:S01]  /*2ea0*/  IADD3 R0, PT, PT, R0, R2, R3 ;  /* 0x0000000200007210 */ /* 0x000fe20007ffe003 */
[C---:B---3--:R-:W-:Y:S01]  /*2eb0*/  IMAD R3, R6.reuse, UR4, RZ ;  /* 0x0000000406037c24 */ /* 0x048fe2000f8e02ff */
[----:B------:R-:W0:Y:S01]  /*2ec0*/  LDCU UR4, c[0x0][0x3b8] ;  /* 0x00007700ff0477ac */ /* 0x000e220008000800 */
[----:B----4-:R-:W-:Y:S02]  /*2ed0*/  ISETP.GE.AND P0, PT, R6, UR14, PT ;  /* 0x0000000e06007c0c */ /* 0x010fe4000bf06270 */
[----:B------:R-:W-:Y:S01]  /*2ee0*/  IMAD R51, R5, 0x4, R0 ;  /* 0x0000000405337824 */ /* 0x000fe200078e0200 */
[----:B------:R-:W-:Y:S02]  /*2ef0*/  SHF.R.U32.HI R5, RZ, 0x8, R4 ;  /* 0x00000008ff057819 */ /* 0x000fe40000011604 */
[----:B------:R-:W-:Y:S02]  /*2f00*/  LOP3.LUT R4, R4, 0x1ff, RZ, 0xc0, !PT ;  /* 0x000001ff04047812 */ /* 0x000fe400078ec0ff */
[----:B------:R1:W-:Y:S01]  /*2f10*/  STSM.16.M88.4 [R51], R52 ;  /* 0x0000003433007844 */ /* 0x0003e20000000200 */
[----:B------:R-:W-:-:S02]  /*2f20*/  SGXT.U32 R5, R5, 0x1 ;  /* 0x000000010505781a */ /* 0x000fc40000000000 */
[----:B------:R-:W-:Y:S01]  /*2f30*/  LEA R56, R4, UR5, 0x4 ;  /* 0x0000000504387c11 */ /* 0x000fe2000f8e20ff */
[----:B------:R-:W-:Y:S01]  /*2f40*/  STSM.16.M88.4 [R51+0x800], R64 ;  /* 0x0008004033007844 */ /* 0x000fe20000000200 */
[----:B------:R-:W-:Y:S02]  /*2f50*/  LEA R13, P1, R3, UR12, 0x1 ;  /* 0x0000000c030d7c11 */ /* 0x000fe4000f8208ff */
[C---:B------:R-:W-:Y:S01]  /*2f60*/  LOP3.LUT R4, R94.reuse, R5, RZ, 0xfc, !PT ;  /* 0x000000055e047212 */ /* 0x040fe200078efcff */
[----:B------:R-:W-:Y:S01]  /*2f70*/  BAR.SYNC.DEFER_BLOCKING 0x0 ;  /* 0x0000000000007b1d */ /* 0x000fe20000010000 */
[C-C-:B------:R-:W-:Y:S02]  /*2f80*/  LOP3.LUT R2, R94.reuse, 0x3e, R5.reuse, 0xfe, !PT ;  /* 0x0000003e5e027812 */ /* 0x140fe400078efe05 */
[--C-:B------:R-:W-:Y:S01]  /*2f90*/  LOP3.LUT R0, R94, 0x3c, R5.reuse, 0xfe, !PT ;  /* 0x0000003c5e007812 */ /* 0x100fe200078efe05 */
[----:B0-----:R-:W-:Y:S01]  /*2fa0*/  IMAD R50, R4, UR4, RZ ;  /* 0x0000000404327c24 */ /* 0x001fe2000f8e02ff */
[----:B------:R-:W-:-:S02]  /*2fb0*/  LOP3.LUT R12, R94, 0x3a, R5, 0xfe, !PT ;  /* 0x0000003a5e0c7812 */ /* 0x000fc400078efe05 */
[C-C-:B------:R-:W-:Y:S02]  /*2fc0*/  LOP3.LUT R15, R94.reuse, 0x38, R5.reuse, 0xfe, !PT ;  /* 0x000000385e0f7812 */ /* 0x140fe400078efe05 */
[C-C-:B------:R-:W-:Y:S02]  /*2fd0*/  LOP3.LUT R14, R94.reuse, 0x36, R5.reuse, 0xfe, !PT ;  /* 0x000000365e0e7812 */ /* 0x140fe400078efe05 */
[C-C-:B------:R-:W-:Y:S02]  /*2fe0*/  LOP3.LUT R16, R94.reuse, 0x34, R5.reuse, 0xfe, !PT ;  /* 0x000000345e107812 */ /* 0x140fe400078efe05 */
[C-C-:B------:R-:W-:Y:S02]  /*2ff0*/  LOP3.LUT R17, R94.reuse, 0x32, R5.reuse, 0xfe, !PT ;  /* 0x000000325e117812 */ /* 0x140fe400078efe05 */
[C-C-:B------:R-:W-:Y:S02]  /*3000*/  LOP3.LUT R19, R94.reuse, 0x30, R5.reuse, 0xfe, !PT ;  /* 0x000000305e137812 */ /* 0x140fe400078efe05 */
[----:B------:R-:W-:-:S02]  /*3010*/  LOP3.LUT R18, R94, 0x2e, R5, 0xfe, !PT ;  /* 0x0000002e5e127812 */ /* 0x000fc400078efe05 */
[C-C-:B------:R-:W-:Y:S02]  /*3020*/  LOP3.LUT R24, R94.reuse, 0x2c, R5.reuse, 0xfe, !PT ;  /* 0x0000002c5e187812 */ /* 0x140fe400078efe05 */
[C-C-:B------:R-:W-:Y:S02]  /*3030*/  LOP3.LUT R25, R94.reuse, 0x2a, R5.reuse, 0xfe, !PT ;  /* 0x0000002a5e197812 */ /* 0x140fe400078efe05 */
[C-C-:B------:R-:W-:Y:S01]  /*3040*/  LOP3.LUT R26, R94.reuse, 0x28, R5.reuse, 0xfe, !PT ;  /* 0x000000285e1a7812 */ /* 0x140fe200078efe05 */
[----:B------:R-:W0:Y:S01]  /*3050*/  LDS.128 R8, [R56] ;  /* 0x0000000038087984 */ /* 0x000e220000000c00 */
[C-C-:B------:R-:W-:Y:S02]  /*3060*/  LOP3.LUT R27, R94.reuse, 0x26, R5.reuse, 0xfe, !PT ;  /* 0x000000265e1b7812 */ /* 0x140fe400078efe05 */
[C-C-:B------:R-:W-:Y:S02]  /*3070*/  LOP3.LUT R34, R94.reuse, 0x24, R5.reuse, 0xfe, !PT ;  /* 0x000000245e227812 */ /* 0x140fe400078efe05 */
        /* <DEDUP_REMOVED lines=16> */
[----:B------:R-:W-:Y:S02]  /*3180*/  LEA.HI.X.SX32 R3, R3, UR13, 0x1, P1 ;  /* 0x0000000d03037c11 */ /* 0x000fe400088f0eff */
[----:B------:R-:W-:Y:S01]  /*3190*/  LOP3.LUT R94, R94, 0x2, R5, 0xfe, !PT ;  /* 0x000000025e5e7812 */ /* 0x000fe200078efe05 */
[----:B-1----:R-:W-:Y:S01]  /*31a0*/  IMAD R52, R29, UR4, RZ ;  /* 0x000000041d347c24 */ /* 0x002fe2000f8e02ff */
[----:B------:R-:W-:-:S02]  /*31b0*/  ISETP.LT.AND P1, PT, R4, UR15, !P0 ;  /* 0x0000000f04007c0c */ /* 0x000fc4000c721270 */
[----:B------:R-:W1:Y:S01]  /*31c0*/  LDS.128 R4, [R56+0x2000] ;  /* 0x0020000038047984 */ /* 0x000e620000000c00 */
[----:B------:R-:W-:Y:S01]  /*31d0*/  BAR.SYNC.DEFER_BLOCKING 0x0 ;  /* 0x0000000000007b1d */ /* 0x000fe20000010000 */
[C---:B------:R-:W-:Y:S01]  /*31e0*/  ISETP.LT.AND P5, PT, R94.reuse, UR15, !P0 ;  /* 0x0000000f5e007c0c */ /* 0x040fe2000c7a1270 */
[----:B------:R-:W-:Y:S01]  /*31f0*/  IMAD R94, R94, UR4, RZ ;  /* 0x000000045e5e7c24 */ /* 0x000fe2000f8e02ff */
[----:B------:R-:W-:Y:S02]  /*3200*/  ISETP.LT.AND P6, PT, R29, UR15, !P0 ;  /* 0x0000000f1d007c0c */ /* 0x000fe4000c7c1270 */
[-C--:B------:R-:W-:Y:S02]  /*3210*/  LEA R28, P2, R50, R13.reuse, 0x1 ;  /* 0x0000000d321c7211 */ /* 0x080fe400078408ff */
[-C--:B------:R-:W-:Y:S02]  /*3220*/  LEA R30, P3, R94, R13.reuse, 0x1 ;  /* 0x0000000d5e1e7211 */ /* 0x080fe400078608ff */
[----:B------:R-:W-:-:S02]  /*3230*/  LEA R32, P4, R52, R13, 0x1 ;  /* 0x0000000d34207211 */ /* 0x000fc400078808ff */
[-C--:B------:R-:W-:Y:S01]  /*3240*/  LEA.HI.X.SX32 R29, R50, R3.reuse, 0x1, P2 ;  /* 0x00000003321d7211 */ /* 0x080fe200010f0eff */
[----:B------:R-:W-:Y:S01]  /*3250*/  IMAD R50, R49, UR4, RZ ;  /* 0x0000000431327c24 */ /* 0x000fe2000f8e02ff */
[-C--:B------:R-:W-:Y:S02]  /*3260*/  LEA.HI.X.SX32 R31, R94, R3.reuse, 0x1, P3 ;  /* 0x000000035e1f7211 */ /* 0x080fe400018f0eff */
[----:B------:R-:W-:Y:S01]  /*3270*/  LEA.HI.X.SX32 R33, R52, R3, 0x1, P4 ;  /* 0x0000000334217211 */ /* 0x000fe200020f0eff */
[----:B------:R-:W-:Y:S01]  /*3280*/  IMAD R52, R47, UR4, RZ ;  /* 0x000000042f347c24 */ /* 0x000fe2000f8e02ff */
[----:B------:R-:W-:Y:S02]  /*3290*/  ISETP.LT.AND P3, PT, R49, UR15, !P0 ;  /* 0x0000000f31007c0c */ /* 0x000fe4000c761270 */
[----:B------:R-:W-:Y:S02]  /*32a0*/  ISETP.LT.AND P2, PT, R47, UR15, !P0 ;  /* 0x0000000f2f007c0c */ /* 0x000fe4000c741270 */
[----:B0-----:R-:W-:-:S02]  /*32b0*/  PRMT R47, R9, 0x7632, R47 ;  /* 0x00007632092f7816 */ /* 0x001fc4000000002f */
[----:B------:R-:W-:Y:S01]  /*32c0*/  PRMT R49, R10, 0x7632, R49 ;  /* 0x000076320a317816 */ /* 0x000fe20000000031 */
[----:B------:R-:W-:Y:S04]  /*32d0*/  STSM.16.M88.4 [R51], R68 ;  /* 0x0000004433007844 */ /* 0x000fe80000000200 */
[----:B------:R0:W-:Y:S01]  /*32e0*/  STSM.16.M88.4 [R51+0x800], R20 ;  /* 0x0008001433007844 */ /* 0x0001e20000000200 */
[----:B------:R-:W-:Y:S06]  /*32f0*/  BAR.SYNC.DEFER_BLOCKING 0x0 ;  /* 0x0000000000007b1d */ /* 0x000fec0000010000 */
[----:B------:R-:W-:Y:S01]  /*3300*/  @P1 STG.E.U16 desc[UR8][R28.64], R8 ;  /* 0x000000081c001986 */ /* 0x000fe2000c101508 */
[C---:B------:R-:W-:Y:S01]  /*3310*/  ISETP.LT.AND P1, PT, R48.reuse, UR15, !P0 ;  /* 0x0000000f30007c0c */ /* 0x040fe2000c721270 */
[----:B------:R-:W-:-:S02]  /*3320*/  IMAD R48, R48, UR4, RZ ;  /* 0x0000000430307c24 */ /* 0x000fc4000f8e02ff */
[----:B------:R-:W-:Y:S01]  /*3330*/  @P5 STG.E.U16 desc[UR8][R30.64], R9 ;  /* 0x000000091e005986 */ /* 0x000fe2000c101508 */
[----:B0-----:R-:W-:-:S03]  /*3340*/  LEA R22, P5, R52, R13, 0x1 ;  /* 0x0000000d34167211 */ /* 0x001fc600078a08ff */
[----:B------:R0:W-:Y:S01]  /*3350*/  @P6 STG.E.U16 desc[UR8][R32.64], R10 ;  /* 0x0000000a20006986 */ /* 0x0001e2000c101508 */
[----:B------:R-:W-:Y:S02]  /*3360*/  LEA R20, P6, R50, R13, 0x1 ;  /* 0x0000000d32147211 */ /* 0x000fe400078c08ff */
[-C--:B------:R-:W-:Y:S02]  /*3370*/  LEA.HI.X.SX32 R23, R52, R3.reuse, 0x1, P5 ;  /* 0x0000000334177211 */ /* 0x080fe400028f0eff */
[----:B------:R-:W-:Y:S02]  /*3380*/  LEA.HI.X.SX32 R21, R50, R3, 0x1, P6 ;  /* 0x0000000332157211 */ /* 0x000fe400030f0eff */
[C---:B------:R-:W-:Y:S01]  /*3390*/  ISETP.LT.AND P6, PT, R46.reuse, UR15, !P0 ;  /* 0x0000000f2e007c0c */ /* 0x040fe2000c7c1270 */
[----:B------:R-:W-:Y:S01]  /*33a0*/  IMAD R46, R46, UR4, RZ ;  /* 0x000000042e2e7c24 */ /* 0x000fe2000f8e02ff */
[C---:B------:R-:W-:Y:S01]  /*33b0*/  ISETP.LT.AND P5, PT, R44.reuse, UR15, !P0 ;  /* 0x0000000f2c007c0c */ /* 0x040fe2000c7a1270 */
[----:B------:R-:W-:Y:S01]  /*33c0*/  @P3 STG.E.U16 desc[UR8][R20.64], R11 ;  /* 0x0000000b14003986 */ /* 0x000fe2000c101508 */
[----:B------:R-:W-:Y:S01]  /*33d0*/  IMAD R44, R44, UR4, RZ ;  /* 0x000000042c2c7c24 */ /* 0x000fe2000f8e02ff */
[----:B0-----:R-:W-:Y:S01]  /*33e0*/  PRMT R33, R8, 0x7632, R33 ;  /* 0x0000763208217816 */ /* 0x001fe20000000021 */
[----:B------:R-:W-:Y:S01]  /*33f0*/  IMAD R10, R45, UR4, RZ ;  /* 0x000000042d0a7c24 */ /* 0x000fe2000f8e02ff */
[-C--:B------:R-:W-:Y:S01]  /*3400*/  LEA R8, P4, R48, R13.reuse, 0x1 ;  /* 0x0000000d30087211 */ /* 0x080fe200078808ff */
[----:B------:R-:W-:Y:S01]  /*3410*/  IMAD R32, R37, UR4, RZ ;  /* 0x0000000425207c24 */ /* 0x000fe2000f8e02ff */
[----:B------:R-:W-:-:S02]  /*3420*/  LEA R28, P3, R46, R13, 0x1 ;  /* 0x0000000d2e1c7211 */ /* 0x000fc400078608ff */
[-C--:B------:R-:W-:Y:S02]  /*3430*/  LEA.HI.X.SX32 R9, R48, R3.reuse, 0x1, P4 ;  /* 0x0000000330097211 */ /* 0x080fe400020f0eff */
[----:B------:R-:W-:Y:S02]  /*3440*/  LEA.HI.X.SX32 R29, R46, R3, 0x1, P3 ;  /* 0x000000032e1d7211 */ /* 0x000fe400018f0eff */
[----:B------:R-:W-:Y:S01]  /*3450*/  ISETP.LT.AND P3, PT, R45, UR15, !P0 ;  /* 0x0000000f2d007c0c */ /* 0x000fe2000c761270 */
[----:B-1----:R0:W-:Y:S01]  /*3460*/  @P1 STG.E.U16 desc[UR8][R8.64], R4 ;  /* 0x0000000408001986 */ /* 0x0021e2000c101508 */
[C---:B------:R-:W-:Y:S02]  /*3470*/  LEA R30, P1, R10.reuse, R13, 0x1 ;  /* 0x0000000d0a1e7211 */ /* 0x040fe400078208ff */
[----:B------:R-:W-:Y:S01]  /*3480*/  ISETP.LT.AND P4, PT, R43, UR15, !P0 ;  /* 0x0000000f2b007c0c */ /* 0x000fe2000c781270 */
[----:B------:R-:W-:Y:S01]  /*3490*/  @P2 STG.E.U16 desc[UR8][R22.64], R5 ;  /* 0x0000000516002986 */ /* 0x000fe2000c101508 */
[----:B------:R-:W-:-:S02]  /*34a0*/  LEA.HI.X.SX32 R31, R10, R3, 0x1, P1 ;  /* 0x000000030a1f7211 */ /* 0x000fc400008f0eff */
[----:B------:R-:W-:Y:S01]  /*34b0*/  PRMT R48, R11, 0x7632, R48 ;  /* 0x000076320b307816 */ /* 0x000fe20000000030 */
[----:B------:R1:W-:Y:S01]  /*34c0*/  @P6 STG.E.U16 desc[UR8][R28.64], R6 ;  /* 0x000000061c006986 */ /* 0x0003e2000c101508 */
[----:B------:R-:W-:Y:S02]  /*34d0*/  PRMT R45, R5, 0x7632, R45 ;  /* 0x00007632052d7816 */ /* 0x000fe4000000002d */
[----:B------:R-:W-:Y:S01]  /*34e0*/  PRMT R46, R6, 0x7632, R46 ;  /* 0x00007632062e7816 */ /* 0x000fe2000000002e */
[----:B------:R2:W-:Y:S01]  /*34f0*/  @P3 STG.E.U16 desc[UR8][R30.64], R7 ;  /* 0x000000071e003986 */ /* 0x0005e2000c101508 */
[----:B0-----:R-:W-:Y:S02]  /*3500*/  LEA R8, P2, R44, R13, 0x1 ;  /* 0x0000000d2c087211 */ /* 0x001fe400078408ff */
[C---:B------:R-:W-:Y:S01]  /*3510*/  ISETP.LT.AND P3, PT, R42.reuse, UR15, !P0 ;  /* 0x0000000f2a007c0c */ /* 0x040fe2000c761270 */
[----:B------:R-:W-:Y:S01]  /*3520*/  IMAD R42, R42, UR4, RZ ;  /* 0x000000042a2a7c24 */ /* 0x000fe2000f8e02ff */
[----:B------:R-:W-:-:S02]  /*3530*/  LEA.HI.X.SX32 R9, R44, R3, 0x1, P2 ;  /* 0x000000032c097211 */ /* 0x000fc400010f0eff */
[C---:B------:R-:W-:Y:S01]  /*3540*/  ISETP.LT.AND P2, PT, R41.reuse, UR15, !P0 ;  /* 0x0000000f29007c0c */ /* 0x040fe2000c741270 */
[----:B-1----:R-:W-:Y:S01]  /*3550*/  IMAD R28, R41, UR4, RZ ;  /* 0x00000004291c7c24 */ /* 0x002fe2000f8e02ff */
[----:B------:R-:W-:Y:S01]  /*3560*/  PRMT R29, R4, 0x7632, R29 ;  /* 0x00007632041d7816 */ /* 0x000fe2000000001d */
[----:B------:R-:W-:Y:S01]  /*3570*/  IMAD R4, R43, UR4, RZ ;  /* 0x000000042b047c24 */ /* 0x000fe2000f8e02ff */
[----:B------:R-:W-:Y:S01]  /*3580*/  PRMT R43, R7, 0x7632, R43 ;  /* 0x00007632072b7816 */ /* 0x000fe2000000002b */
[----:B------:R0:W-:Y:S01]  /*3590*/  @P5 STG.E.U16 desc[UR8][R8.64], R33 ;  /* 0x0000002108005986 */ /* 0x0001e2000c101508 */
[-C--:B------:R-:W-:Y:S01]  /*35a0*/  LEA R20, P6, R42, R13.reuse, 0x1 ;  /* 0x0000000d2a147211 */ /* 0x080fe200078c08ff */
[----:B--2---:R-:W-:Y:S01]  /*35b0*/  IMAD R30, R39, UR4, RZ ;  /* 0x00000004271e7c24 */ /* 0x004fe2000f8e02ff */
[----:B------:R-:W-:Y:S02]  /*35c0*/  LEA R10, P1, R4, R13, 0x1 ;  /* 0x0000000d040a7211 */ /* 0x000fe400078208ff */
[----:B------:R-:W-:-:S02]  /*35d0*/  LEA.HI.X.SX32 R21, R42, R3, 0x1, P6 ;  /* 0x000000032a157211 */ /* 0x000fc400030f0eff */
[----:B------:R-:W-:Y:S02]  /*35e0*/  LEA.HI.X.SX32 R11, R4, R3, 0x1, P1 ;  /* 0x00000003040b7211 */ /* 0x000fe400008f0eff */
[----:B------:R-:W1:Y:S01]  /*35f0*/  LDS.128 R4, [R56] ;  /* 0x0000000038047984 */ /* 0x000e620000000c00 */
[C---:B------:R-:W-:Y:S01]  /*3600*/  ISETP.LT.AND P1, PT, R40.reuse, UR15, !P0 ;  /* 0x0000000f28007c0c */ /* 0x040fe2000c721270 */
[----:B------:R-:W-:Y:S01]  /*3610*/  IMAD R40, R40, UR4, RZ ;  /* 0x0000000428287c24 */ /* 0x000fe2000f8e02ff */
[----:B------:R-:W-:Y:S01]  /*3620*/  ISETP.LT.AND P6, PT, R39, UR15, !P0 ;  /* 0x0000000f27007c0c */ /* 0x000fe2000c7c1270 */
[----:B------:R-:W-:Y:S01]  /*3630*/  @P4 STG.E.U16 desc[UR8][R10.64], R47 ;  /* 0x0000002f0a004986 */ /* 0x000fe2000c101508 */
[-C--:B0-----:R-:W-:Y:S02]  /*3640*/  LEA R8, P4, R28, R13.reuse, 0x1 ;  /* 0x0000000d1c087211 */ /* 0x081fe400078808ff */
[----:B------:R-:W-:Y:S01]  /*3650*/  LEA R22, P5, R40, R13, 0x1 ;  /* 0x0000000d28167211 */ /* 0x000fe200078a08ff */
[----:B------:R0:W-:Y:S01]  /*3660*/  @P3 STG.E.U16 desc[UR8][R20.64], R49 ;  /* 0x0000003114003986 */ /* 0x0001e2000c101508 */
[----:B------:R-:W-:-:S02]  /*3670*/  LEA.HI.X.SX32 R9, R28, R3, 0x1, P4 ;  /* 0x000000031c097211 */ /* 0x000fc400020f0eff */
[----:B------:R-:W-:Y:S02]  /*3680*/  LEA.HI.X.SX32 R23, R40, R3, 0x1, P5 ;  /* 0x0000000328177211 */ /* 0x000fe400028f0eff */
[C---:B------:R-:W-:Y:S01]  /*3690*/  ISETP.LT.AND P4, PT, R38.reuse, UR15, !P0 ;  /* 0x0000000f26007c0c */ /* 0x040fe2000c781270 */
[----:B------:R-:W-:Y:S01]  /*36a0*/  IMAD R38, R38, UR4, RZ ;  /* 0x0000000426267c24 */ /* 0x000fe2000f8e02ff */
[----:B------:R-:W-:Y:S01]  /*36b0*/  @P2 STG.E.U16 desc[UR8][R8.64], R48 ;  /* 0x0000003008002986 */ /* 0x000fe2000c101508 */
[-C--:B------:R-:W-:Y:S02]  /*36c0*/  LEA R28, P2, R30, R13.reuse, 0x1 ;  /* 0x0000000d1e1c7211 */ /* 0x080fe400078408ff */
[----:B------:R-:W-:Y:S01]  /*36d0*/  ISETP.LT.AND P3, PT, R36, UR15, !P0 ;  /* 0x0000000f24007c0c */ /* 0x000fe2000c761270 */
[----:B------:R2:W-:Y:S01]  /*36e0*/  @P1 STG.E.U16 desc[UR8][R22.64], R29 ;  /* 0x0000001d16001986 */ /* 0x0005e2000c101508 */
[----:B0-----:R-:W-:Y:S01]  /*36f0*/  LEA R20, P1, R38, R13, 0x1 ;  /* 0x0000000d26147211 */ /* 0x001fe200078208ff */
[----:B------:R-:W-:-:S02]  /*3700*/  IMAD R36, R36, UR4, RZ ;  /* 0x0000000424247c24 */ /* 0x000fc4000f8e02ff */
[----:B------:R-:W0:Y:S01]  /*3710*/  LDS.128 R8, [R56+0x2000] ;  /* 0x0020000038087984 */ /* 0x000e220000000c00 */
[-C--:B------:R-:W-:Y:S01]  /*3720*/  LEA.HI.X.SX32 R21, R38, R3.reuse, 0x1, P1 ;  /* 0x0000000326157211 */ /* 0x080fe200008f0eff */
[C---:B------:R-:W-:Y:S01]  /*3730*/  IMAD R38, R35.reuse, UR4, RZ ;  /* 0x0000000423267c24 */ /* 0x040fe2000f8e02ff */
[----:B------:R-:W-:Y:S02]  /*3740*/  ISETP.LT.AND P1, PT, R35, UR15, !P0 ;  /* 0x0000000f23007c0c */ /* 0x000fe4000c721270 */
[----:B--2---:R-:W-:Y:S02]  /*3750*/  LEA.HI.X.SX32 R29, R30, R3, 0x1, P2 ;  /* 0x000000031e1d7211 */ /* 0x004fe400010f0eff */
[----:B------:R-:W-:Y:S02]  /*3760*/  ISETP.LT.AND P2, PT, R37, UR15, !P0 ;  /* 0x0000000f25007c0c */ /* 0x000fe4000c741270 */
[-C--:B------:R-:W-:Y:S01]  /*3770*/  LEA R30, P5, R32, R13.reuse, 0x1 ;  /* 0x0000000d201e7211 */ /* 0x080fe200078a08ff */
[----:B------:R2:W-:Y:S01]  /*3780*/  @P6 STG.E.U16 desc[UR8][R28.64], R45 ;  /* 0x0000002d1c006986 */ /* 0x0005e2000c101508 */
[----:B------:R-:W-:-:S02]  /*3790*/  LEA R22, P6, R36, R13, 0x1 ;  /* 0x0000000d24167211 */ /* 0x000fc400078c08ff */
[-C--:B------:R-:W-:Y:S01]  /*37a0*/  LEA.HI.X.SX32 R31, R32, R3.reuse, 0x1, P5 ;  /* 0x00000003201f7211 */ /* 0x080fe200028f0eff */
[----:B------:R3:W-:Y:S01]  /*37b0*/  @P4 STG.E.U16 desc[UR8][R20.64], R46 ;  /* 0x0000002e14004986 */ /* 0x0007e2000c101508 */
[----:B------:R-:W-:Y:S01]  /*37c0*/  LEA.HI.X.SX32 R23, R36, R3, 0x1, P6 ;  /* 0x0000000324177211 */ /* 0x000fe200030f0eff */
[----:B------:R-:W-:-:S04]  /*37d0*/  IMAD R36, R27, UR4, RZ ;  /* 0x000000041b247c24 */ /* 0x000fc8000f8e02ff */
[----:B------:R4:W-:Y:S01]  /*37e0*/  @P2 STG.E.U16 desc[UR8][R30.64], R43 ;  /* 0x0000002b1e002986 */ /* 0x0009e2000c101508 */
[----:B--2---:R-:W-:-:S03]  /*37f0*/  LEA R28, P4, R38, R13, 0x1 ;  /* 0x0000000d261c7211 */ /* 0x004fc600078808ff */
[----:B-1----:R1:W-:Y:S01]  /*3800*/  @P3 STG.E.U16 desc[UR8][R22.64], R4 ;  /* 0x0000000416003986 */ /* 0x0023e2000c101508 */
[----:B------:R-:W-:Y:S02]  /*3810*/  ISETP.LT.AND P3, PT, R27, UR15, !P0 ;  /* 0x0000000f1b007c0c */ /* 0x000fe4000c761270 */
[----:B------:R-:W-:Y:S01]  /*3820*/  LEA.HI.X.SX32 R29, R38, R3, 0x1, P4 ;  /* 0x00000003261d7211 */ /* 0x000fe200020f0eff */
[----:B------:R-:W-:Y:S01]  /*3830*/  IMAD R38, R26, UR4, RZ ;  /* 0x000000041a267c24 */ /* 0x000fe2000f8e02ff */
[C---:B------:R-:W-:Y:S01]  /*3840*/  ISETP.LT.AND P4, PT, R34.reuse, UR15, !P0 ;  /* 0x0000000f22007c0c */ /* 0x040fe2000c781270 */
[----:B------:R-:W-:Y:S01]  /*3850*/  IMAD R34, R34, UR4, RZ ;  /* 0x0000000422227c24 */ /* 0x000fe2000f8e02ff */
[-C--:B---3--:R-:W-:Y:S01]  /*3860*/  LEA R20, P5, R36, R13.reuse, 0x1 ;  /* 0x0000000d24147211 */ /* 0x088fe200078a08ff */
[----:B------:R2:W-:Y:S01]  /*3870*/  @P1 STG.E.U16 desc[UR8][R28.64], R5 ;  /* 0x000000051c001986 */ /* 0x0005e2000c101508 */
[----:B------:R-:W-:Y:S01]  /*3880*/  ISETP.LT.AND P1, PT, R26, UR15, !P0 ;  /* 0x0000000f1a007c0c */ /* 0x000fe2000c721270 */
[----:B----4-:R-:W-:Y:S01]  /*3890*/  IMAD R30, R25, UR4, RZ ;  /* 0x00000004191e7c24 */ /* 0x010fe2000f8e02ff */
[----:B------:R-:W-:-:S02]  /*38a0*/  LEA R32, P2, R34, R13, 0x1 ;  /* 0x0000000d22207211 */ /* 0x000fc400078408ff */
[-C--:B------:R-:W-:Y:S02]  /*38b0*/  LEA.HI.X.SX32 R21, R36, R3.reuse, 0x1, P5 ;  /* 0x0000000324157211 */ /* 0x080fe400028f0eff */
[----:B------:R-:W-:Y:S01]  /*38c0*/  LEA.HI.X.SX32 R33, R34, R3, 0x1, P2 ;  /* 0x0000000322217211 */ /* 0x000fe200010f0eff */
[----:B------:R-:W-:Y:S01]  /*38d0*/  IMAD R34, R2, UR4, RZ ;  /* 0x0000000402227c24 */ /* 0x000fe2000f8e02ff */
[----:B------:R-:W-:Y:S02]  /*38e0*/  ISETP.LT.AND P2, PT, R25, UR15, !P0 ;  /* 0x0000000f19007c0c */ /* 0x000fe4000c741270 */
[-C--:B-1----:R-:W-:Y:S01]  /*38f0*/  LEA R22, P6, R38, R13.reuse, 0x1 ;  /* 0x0000000d26167211 */ /* 0x082fe200078c08ff */
[----:B------:R1:W-:Y:S01]  /*3900*/  @P4 STG.E.U16 desc[UR8][R32.64], R6 ;  /* 0x0000000620004986 */ /* 0x0003e2000c101508 */
[----:B------:R-:W-:Y:S01]  /*3910*/  LEA R26, P4, R30, R13, 0x1 ;  /* 0x0000000d1e1a7211 */ /* 0x000fe200078808ff */
[----:B--2---:R-:W-:Y:S01]  /*3920*/  IMAD R28, R24, UR4, RZ ;  /* 0x00000004181c7c24 */ /* 0x004fe2000f8e02ff */
[----:B------:R-:W-:Y:S01]  /*3930*/  LEA.HI.X.SX32 R23, R38, R3, 0x1, P6 ;  /* 0x0000000326177211 */ /* 0x000fe200030f0eff */
[----:B------:R2:W-:Y:S01]  /*3940*/  @P3 STG.E.U16 desc[UR8][R20.64], R7 ;  /* 0x0000000714003986 */ /* 0x0005e2000c101508 */
[----:B------:R-:W-:-:S02]  /*3950*/  ISETP.LT.AND P3, PT, R24, UR15, !P0 ;  /* 0x0000000f18007c0c */ /* 0x000fc4000c761270 */
[----:B------:R-:W-:Y:S01]  /*3960*/  LEA.HI.X.SX32 R27, R30, R3, 0x1, P4 ;  /* 0x000000031e1b7211 */ /* 0x000fe200020f0eff */
[----:B0-----:R0:W-:Y:S01]  /*3970*/  @P1 STG.E.U16 desc[UR8][R22.64], R8 ;  /* 0x0000000816001986 */ /* 0x0011e2000c101508 */
[----:B------:R-:W-:Y:S01]  /*3980*/  LEA R24, P4, R28, R13, 0x1 ;  /* 0x0000000d1c187211 */ /* 0x000fe200078808ff */
[----:B------:R-:W-:Y:S01]  /*3990*/  IMAD R30, R18, UR4, RZ ;  /* 0x00000004121e7c24 */ /* 0x000fe2000f8e02ff */
[C---:B------:R-:W-:Y:S01]  /*39a0*/  ISETP.LT.AND P1, PT, R19.reuse, UR15, !P0 ;  /* 0x0000000f13007c0c */ /* 0x040fe2000c721270 */
[----:B------:R3:W-:Y:S01]  /*39b0*/  @P2 STG.E.U16 desc[UR8][R26.64], R9 ;  /* 0x000000091a002986 */ /* 0x0007e2000c101508 */
[----:B------:R-:W-:Y:S01]  /*39c0*/  LEA.HI.X.SX32 R25, R28, R3, 0x1, P4 ;  /* 0x000000031c197211 */ /* 0x000fe200020f0eff */
[----:B------:R-:W-:Y:S01]  /*39d0*/  IMAD R28, R19, UR4, RZ ;  /* 0x00000004131c7c24 */ /* 0x000fe2000f8e02ff */
[----:B------:R-:W-:Y:S01]  /*39e0*/  ISETP.LT.AND P2, PT, R18, UR15, !P0 ;  /* 0x0000000f12007c0c */ /* 0x000fe2000c741270 */
[C---:B-1----:R-:W-:Y:S01]  /*39f0*/  IMAD R32, R17.reuse, UR4, RZ ;  /* 0x0000000411207c24 */ /* 0x042fe2000f8e02ff */
[----:B------:R-:W-:Y:S01]  /*3a00*/  ISETP.LT.AND P4, PT, R17, UR15, !P0 ;  /* 0x0000000f11007c0c */ /* 0x000fe2000c781270 */
[----:B------:R1:W-:Y:S01]  /*3a10*/  @P3 STG.E.U16 desc[UR8][R24.64], R10 ;  /* 0x0000000a18003986 */ /* 0x0003e2000c101508 */
[----:B------:R-:W-:-:S02]  /*3a20*/  LEA R18, P5, R30, R13, 0x1 ;  /* 0x0000000d1e127211 */ /* 0x000fc400078a08ff */
[-C--:B--2---:R-:W-:Y:S02]  /*3a30*/  LEA R20, P3, R28, R13.reuse, 0x1 ;  /* 0x0000000d1c147211 */ /* 0x084fe400078608ff */
[----:B0-----:R-:W-:Y:S01]  /*3a40*/  LEA R22, P6, R32, R13, 0x1 ;  /* 0x0000000d20167211 */ /* 0x001fe200078c08ff */
[----:B---3--:R-:W-:Y:S01]  /*3a50*/  IMAD R26, R14, UR4, RZ ;  /* 0x000000040e1a7c24 */ /* 0x008fe2000f8e02ff */
[----:B------:R-:W-:Y:S02]  /*3a60*/  PRMT R5, R4, 0x7632, R5 ;  /* 0x0000763204057816 */ /* 0x000fe40000000005 */
[-C--:B------:R-:W-:Y:S01]  /*3a70*/  LEA.HI.X.SX32 R19, R30, R3.reuse, 0x1, P5 ;  /* 0x000000031e137211 */ /* 0x080fe200028f0eff */
[----:B------:R-:W-:Y:S01]  /*3a80*/  IMAD R30, R12, UR4, RZ ;  /* 0x000000040c1e7c24 */ /* 0x000fe2000f8e02ff */
[-C--:B------:R-:W-:Y:S01]  /*3a90*/  LEA.HI.X.SX32 R21, R28, R3.reuse, 0x1, P3 ;  /* 0x000000031c157211 */ /* 0x080fe200018f0eff */
[----:B------:R-:W-:Y:S01]  /*3aa0*/  IMAD R28, R15, UR4, RZ ;  /* 0x000000040f1c7c24 */ /* 0x000fe2000f8e02ff */
[----:B------:R-:W-:Y:S01]  /*3ab0*/  PRMT R6, R5, 0x7632, R6 ;  /* 0x0000763205067816 */ /* 0x000fe20000000006 */
[----:B------:R-:W-:Y:S01]  /*3ac0*/  @P2 STG.E.U16 desc[UR8][R18.64], R11 ;  /* 0x0000000b12002986 */ /* 0x000fe2000c101508 */
[----:B------:R-:W-:Y:S01]  /*3ad0*/  LEA.HI.X.SX32 R23, R32, R3, 0x1, P6 ;  /* 0x0000000320177211 */ /* 0x000fe200030f0eff */
[----:B------:R-:W-:Y:S01]  /*3ae0*/  IMAD R32, R0, UR4, RZ ;  /* 0x0000000400207c24 */ /* 0x000fe2000f8e02ff */
[C---:B------:R-:W-:Y:S01]  /*3af0*/  ISETP.LT.AND P5, PT, R16.reuse, UR15, !P0 ;  /* 0x0000000f10007c0c */ /* 0x040fe2000c7a1270 */
[----:B------:R0:W-:Y:S01]  /*3b00*/  @P1 STG.E.U16 desc[UR8][R20.64], R5 ;  /* 0x0000000514001986 */ /* 0x0001e2000c101508 */
[----:B-1----:R-:W-:Y:S01]  /*3b10*/  IMAD R24, R16, UR4, RZ ;  /* 0x0000000410187c24 */ /* 0x002fe2000f8e02ff */
[----:B------:R-:W-:-:S02]  /*3b20*/  ISETP.LT.AND P3, PT, R15, UR15, !P0 ;  /* 0x0000000f0f007c0c */ /* 0x000fc4000c761270 */
[----:B------:R1:W-:Y:S01]  /*3b30*/  @P4 STG.E.U16 desc[UR8][R22.64], R6 ;  /* 0x0000000616004986 */ /* 0x0003e2000c101508 */
[----:B------:R-:W-:Y:S02]  /*3b40*/  ISETP.LT.AND P4, PT, R14, UR15, !P0 ;  /* 0x0000000f0e007c0c */ /* 0x000fe4000c781270 */
[-C--:B------:R-:W-:Y:S02]  /*3b50*/  LEA R14, P1, R26, R13.reuse, 0x1 ;  /* 0x0000000d1a0e7211 */ /* 0x080fe400078208ff */
[----:B------:R-:W-:Y:S02]  /*3b60*/  LEA R16, P2, R28, R13, 0x1 ;  /* 0x0000000d1c107211 */ /* 0x000fe400078408ff */
[----:B------:R-:W-:Y:S02]  /*3b70*/  LEA.HI.X.SX32 R15, R26, R3, 0x1, P1 ;  /* 0x000000031a0f7211 */ /* 0x000fe400008f0eff */
[-C--:B0-----:R-:W-:Y:S02]  /*3b80*/  LEA R20, P1, R32, R13.reuse, 0x1 ;  /* 0x0000000d20147211 */ /* 0x081fe400078208ff */
[----:B------:R-:W-:-:S02]  /*3b90*/  LEA R4, P6, R24, R13, 0x1 ;  /* 0x0000000d18047211 */ /* 0x000fc400078c08ff */
[-C--:B------:R-:W-:Y:S02]  /*3ba0*/  LEA.HI.X.SX32 R17, R28, R3.reuse, 0x1, P2 ;  /* 0x000000031c117211 */ /* 0x080fe400010f0eff */
[----:B------:R-:W-:Y:S02]  /*3bb0*/  ISETP.LT.AND P2, PT, R12, UR15, !P0 ;  /* 0x0000000f0c007c0c */ /* 0x000fe4000c741270 */
[-C--:B------:R-:W-:Y:S02]  /*3bc0*/  LEA.HI.X.SX32 R21, R32, R3.reuse, 0x1, P1 ;  /* 0x0000000320157211 */ /* 0x080fe400008f0eff */
[----:B------:R-:W-:Y:S02]  /*3bd0*/  ISETP.LT.AND P1, PT, R0, UR15, !P0 ;  /* 0x0000000f00007c0c */ /* 0x000fe4000c721270 */
[----:B------:R-:W-:Y:S02]  /*3be0*/  ISETP.LT.AND P0, PT, R2, UR15, !P0 ;  /* 0x0000000f02007c0c */ /* 0x000fe4000c701270 */
[----:B------:R-:W-:-:S02]  /*3bf0*/  LEA.HI.X.SX32 R5, R24, R3, 0x1, P6 ;  /* 0x0000000318057211 */ /* 0x000fc400030f0eff */
[----:B------:R-:W-:Y:S02]  /*3c00*/  LEA R18, P6, R30, R13, 0x1 ;  /* 0x0000000d1e127211 */ /* 0x000fe400078c08ff */
[----:B-1----:R-:W-:Y:S02]  /*3c10*/  PRMT R6, R6, 0x7632, R6 ;  /* 0x0000763206067816 */ /* 0x002fe40000000006 */
[----:B------:R-:W-:Y:S02]  /*3c20*/  PRMT R7, R7, 0x7632, R7 ;  /* 0x0000763207077816 */ /* 0x000fe40000000007 */
[----:B------:R-:W-:Y:S01]  /*3c30*/  PRMT R8, R8, 0x7632, R8 ;  /* 0x0000763208087816 */ /* 0x000fe20000000008 */
[----:B------:R0:W-:Y:S01]  /*3c40*/  @P5 STG.E.U16 desc[UR8][R4.64], R6 ;  /* 0x0000000604005986 */ /* 0x0001e2000c101508 */
[----:B------:R-:W-:Y:S02]  /*3c50*/  LEA.HI.X.SX32 R19, R30, R3, 0x1, P6 ;  /* 0x000000031e137211 */ /* 0x000fe400030f0eff */
[----:B------:R-:W-:Y:S01]  /*3c60*/  PRMT R9, R9, 0x7632, R9 ;  /* 0x0000763209097816 */ /* 0x000fe20000000009 */
[----:B------:R0:W-:Y:S01]  /*3c70*/  @P4 STG.E.U16 desc[UR8][R14.64], R7 ;  /* 0x000000070e004986 */ /* 0x0001e2000c101508 */
[----:B------:R-:W-:-:S02]  /*3c80*/  PRMT R10, R10, 0x7632, R10 ;  /* 0x000076320a0a7816 */ /* 0x000fc4000000000a */
[C---:B------:R-:W-:Y:S01]  /*3c90*/  LEA R12, P6, R34.reuse, R13, 0x1 ;  /* 0x0000000d220c7211 */ /* 0x040fe200078c08ff */
[----:B------:R0:W-:Y:S03]  /*3ca0*/  @P3 STG.E.U16 desc[UR8][R16.64], R8 ;  /* 0x0000000810003986 */ /* 0x0001e6000c101508 */
[----:B------:R-:W-:Y:S01]  /*3cb0*/  LEA.HI.X.SX32 R13, R34, R3, 0x1, P6 ;  /* 0x00000003220d7211 */ /* 0x000fe200030f0eff */
[----:B------:R0:W-:Y:S04]  /*3cc0*/  @P2 STG.E.U16 desc[UR8][R18.64], R9 ;  /* 0x0000000912002986 */ /* 0x0001e8000c101508 */
[----:B------:R0:W-:Y:S01]  /*3cd0*/  @P1 STG.E.U16 desc[UR8][R20.64], R10 ;  /* 0x0000000a14001986 */ /* 0x0001e2000c101508 */
[----:B------:R-:W-:Y:S05]  /*3ce0*/  @!P0 EXIT ;  /* 0x000000000000894d */ /* 0x000fea0003800000 */
[----:B0-----:R-:W-:-:S05]  /*3cf0*/  PRMT R6, R11, 0x7632, R6 ;  /* 0x000076320b067816 */ /* 0x001fca0000000006 */
[----:B------:R-:W-:Y:S01]  /*3d00*/  STG.E.U16 desc[UR8][R12.64], R6 ;  /* 0x000000060c007986 */ /* 0x000fe2000c101508 */
[----:B------:R-:W-:Y:S05]  /*3d10*/  EXIT ;  /* 0x000000000000794d */ /* 0x000fea0003800000 */
.L_x_3:
[----:B------:R-:W-:-:S00]  /*3d20*/  BRA `(.L_x_3) ;  /* 0xfffffffc00fc7947 */ /* 0x000fc0000383ffff */
[----:B------:R-:W-:-:S00]  /*3d30*/  NOP ;  /* 0x0000000000007918 */ /* 0x000fc00000000000 */
        /* <DEDUP_REMOVED lines=12> */
.L_x_4:


//--------------------- .nv.shared.matmul_kernel  --------------------------
	.section	.nv.shared.matmul_kernel,"aw",@nobits
	.sectionflags	@""
	.align	16
	.zero		1024


//--------------------- .nv.shared.reserved.0     --------------------------
	.section	.nv.shared.reserved.0,"aw",@nobits
	.weak		__nv_reservedSMEM_offset_0_alias
	.size		__nv_reservedSMEM_offset_0_alias, 0, 64
	.other		__nv_reservedSMEM_offset_0_alias,@"STO_CUDA_RESERVED_SHARED STV_DEFAULT"
__nv_reservedSMEM_offset_0_alias:
	.zero		0
	.zero		64


//--------------------- .nv.constant0.matmul_kernel --------------------------
	.section	.nv.constant0.matmul_kernel,"a",@progbits
	.sectionflags	@""
	.align	4
.nv.constant0.matmul_kernel:
	.zero		976


//--------------------- SYMBOLS --------------------------

	.type		.nv.reservedSmem.offset0,@object
	.size		.nv.reservedSmem.offset0,0x4
	.type		.nv.reservedSmem.cap,@object
	.size		.nv.reservedSmem.cap,0x4
